//
// Generated by NVIDIA NVVM Compiler
//
// Compiler Build ID: CL-36424714
// Cuda compilation tools, release 13.0, V13.0.88
// Based on NVVM 20.0.0
//

.version 9.0
.target sm_100
.address_size 64

	// .globl	_Z15BlackScholesGPUPdS_S_S_S_ddi

.visible .entry _Z15BlackScholesGPUPdS_S_S_S_ddi(
	.param .u64 .ptr .align 1 _Z15BlackScholesGPUPdS_S_S_S_ddi_param_0,
	.param .u64 .ptr .align 1 _Z15BlackScholesGPUPdS_S_S_S_ddi_param_1,
	.param .u64 .ptr .align 1 _Z15BlackScholesGPUPdS_S_S_S_ddi_param_2,
	.param .u64 .ptr .align 1 _Z15BlackScholesGPUPdS_S_S_S_ddi_param_3,
	.param .u64 .ptr .align 1 _Z15BlackScholesGPUPdS_S_S_S_ddi_param_4,
	.param .f64 _Z15BlackScholesGPUPdS_S_S_S_ddi_param_5,
	.param .f64 _Z15BlackScholesGPUPdS_S_S_S_ddi_param_6,
	.param .u32 _Z15BlackScholesGPUPdS_S_S_S_ddi_param_7
)
{
	.reg .pred 	%p<18>;
	.reg .b32 	%r<85>;
	.reg .b32 	%f<7>;
	.reg .b64 	%rd<21>;
	.reg .b64 	%fd<172>;

	ld.param.u64 	%rd6, [_Z15BlackScholesGPUPdS_S_S_S_ddi_param_1];
	ld.param.u64 	%rd8, [_Z15BlackScholesGPUPdS_S_S_S_ddi_param_3];
	ld.param.u64 	%rd9, [_Z15BlackScholesGPUPdS_S_S_S_ddi_param_4];
	ld.param.f64 	%fd37, [_Z15BlackScholesGPUPdS_S_S_S_ddi_param_5];
	ld.param.f64 	%fd38, [_Z15BlackScholesGPUPdS_S_S_S_ddi_param_6];
	ld.param.u32 	%r25, [_Z15BlackScholesGPUPdS_S_S_S_ddi_param_7];
	mov.u32 	%r1, %ntid.x;
	mov.u32 	%r26, %ctaid.x;
	mov.u32 	%r27, %tid.x;
	mad.lo.s32 	%r80, %r1, %r26, %r27;
	setp.ge.s32 	%p1, %r80, %r25;
	@%p1 bra 	$L__BB0_19;
	mov.b32 	%r28, 1127219200;
	mov.b32 	%r29, -2147483648;
	mov.b64 	%fd1, {%r29, %r28};
	mul.f64 	%fd39, %fd38, 0d3FE0000000000000;
	fma.rn.f64 	%fd2, %fd38, %fd39, %fd37;
	neg.f64 	%fd3, %fd37;
	mov.u32 	%r30, %nctaid.x;
	mul.lo.s32 	%r3, %r1, %r30;
	cvta.to.global.u64 	%rd1, %rd8;
	cvta.to.global.u64 	%rd2, %rd9;
	cvta.to.global.u64 	%rd3, %rd6;
$L__BB0_2:
	ld.param.u64 	%rd20, [_Z15BlackScholesGPUPdS_S_S_S_ddi_param_2];
	cvt.s64.s32 	%rd4, %r80;
	cvta.to.global.u64 	%rd10, %rd20;
	mul.wide.s32 	%rd11, %r80, 8;
	add.s64 	%rd12, %rd10, %rd11;
	ld.global.f64 	%fd4, [%rd12];
	add.s64 	%rd13, %rd1, %rd11;
	ld.global.f64 	%fd5, [%rd13];
	add.s64 	%rd14, %rd2, %rd11;
	ld.global.f64 	%fd6, [%rd14];
	div.rn.f64 	%fd166, %fd4, %fd5;
	{
	.reg .b32 %temp; 
	mov.b64 	{%temp, %r81}, %fd166;
	}
	{
	.reg .b32 %temp; 
	mov.b64 	{%r82, %temp}, %fd166;
	}
	setp.gt.s32 	%p2, %r81, 1048575;
	mov.b32 	%r83, -1023;
	@%p2 bra 	$L__BB0_4;
	mul.f64 	%fd166, %fd166, 0d4350000000000000;
	{
	.reg .b32 %temp; 
	mov.b64 	{%temp, %r81}, %fd166;
	}
	{
	.reg .b32 %temp; 
	mov.b64 	{%r82, %temp}, %fd166;
	}
	mov.b32 	%r83, -1077;
$L__BB0_4:
	add.s32 	%r33, %r81, -1;
	setp.gt.u32 	%p3, %r33, 2146435070;
	@%p3 bra 	$L__BB0_8;
	shr.u32 	%r36, %r81, 20;
	add.s32 	%r84, %r83, %r36;
	and.b32  	%r37, %r81, 1048575;
	or.b32  	%r38, %r37, 1072693248;
	mov.b64 	%fd167, {%r82, %r38};
	setp.lt.u32 	%p5, %r38, 1073127583;
	@%p5 bra 	$L__BB0_7;
	{
	.reg .b32 %temp; 
	mov.b64 	{%r39, %temp}, %fd167;
	}
	{
	.reg .b32 %temp; 
	mov.b64 	{%temp, %r40}, %fd167;
	}
	add.s32 	%r41, %r40, -1048576;
	mov.b64 	%fd167, {%r39, %r41};
	add.s32 	%r84, %r84, 1;
$L__BB0_7:
	add.f64 	%fd41, %fd167, 0dBFF0000000000000;
	add.f64 	%fd42, %fd167, 0d3FF0000000000000;
	rcp.approx.ftz.f64 	%fd43, %fd42;
	neg.f64 	%fd44, %fd42;
	fma.rn.f64 	%fd45, %fd44, %fd43, 0d3FF0000000000000;
	fma.rn.f64 	%fd46, %fd45, %fd45, %fd45;
	fma.rn.f64 	%fd47, %fd46, %fd43, %fd43;
	mul.f64 	%fd48, %fd41, %fd47;
	fma.rn.f64 	%fd49, %fd41, %fd47, %fd48;
	mul.f64 	%fd50, %fd49, %fd49;
	fma.rn.f64 	%fd51, %fd50, 0d3EB1380B3AE80F1E, 0d3ED0EE258B7A8B04;
	fma.rn.f64 	%fd52, %fd51, %fd50, 0d3EF3B2669F02676F;
	fma.rn.f64 	%fd53, %fd52, %fd50, 0d3F1745CBA9AB0956;
	fma.rn.f64 	%fd54, %fd53, %fd50, 0d3F3C71C72D1B5154;
	fma.rn.f64 	%fd55, %fd54, %fd50, 0d3F624924923BE72D;
	fma.rn.f64 	%fd56, %fd55, %fd50, 0d3F8999999999A3C4;
	fma.rn.f64 	%fd57, %fd56, %fd50, 0d3FB5555555555554;
	sub.f64 	%fd58, %fd41, %fd49;
	add.f64 	%fd59, %fd58, %fd58;
	neg.f64 	%fd60, %fd49;
	fma.rn.f64 	%fd61, %fd60, %fd41, %fd59;
	mul.f64 	%fd62, %fd47, %fd61;
	mul.f64 	%fd63, %fd50, %fd57;
	fma.rn.f64 	%fd64, %fd63, %fd49, %fd62;
	xor.b32  	%r42, %r84, -2147483648;
	mov.b32 	%r43, 1127219200;
	mov.b64 	%fd65, {%r42, %r43};
	sub.f64 	%fd66, %fd65, %fd1;
	fma.rn.f64 	%fd67, %fd66, 0d3FE62E42FEFA39EF, %fd49;
	fma.rn.f64 	%fd68, %fd66, 0dBFE62E42FEFA39EF, %fd67;
	sub.f64 	%fd69, %fd68, %fd49;
	sub.f64 	%fd70, %fd64, %fd69;
	fma.rn.f64 	%fd71, %fd66, 0d3C7ABC9E3B39803F, %fd70;
	add.f64 	%fd168, %fd67, %fd71;
	bra.uni 	$L__BB0_9;
$L__BB0_8:
	fma.rn.f64 	%fd40, %fd166, 0d7FF0000000000000, 0d7FF0000000000000;
	{
	.reg .b32 %temp; 
	mov.b64 	{%temp, %r34}, %fd166;
	}
	and.b32  	%r35, %r34, 2147483647;
	setp.eq.s32 	%p4, %r35, 0;
	selp.f64 	%fd168, 0dFFF0000000000000, %fd40, %p4;
$L__BB0_9:
	fma.rn.f64 	%fd72, %fd2, %fd6, %fd168;
	sqrt.rn.f64 	%fd73, %fd6;
	mul.f64 	%fd74, %fd38, %fd73;
	div.rn.f64 	%fd16, %fd72, %fd74;
	sub.f64 	%fd17, %fd16, %fd74;
	abs.f64 	%fd75, %fd16;
	fma.rn.f64 	%fd18, %fd75, 0d3FCDA6711871100E, 0d3FF0000000000000;
	mul.f64 	%fd76, %fd16, 0dBFE0000000000000;
	mul.f64 	%fd19, %fd16, %fd76;
	fma.rn.f64 	%fd77, %fd19, 0d3FF71547652B82FE, 0d4338000000000000;
	{
	.reg .b32 %temp; 
	mov.b64 	{%r15, %temp}, %fd77;
	}
	mov.f64 	%fd78, 0dC338000000000000;
	add.rn.f64 	%fd79, %fd77, %fd78;
	fma.rn.f64 	%fd80, %fd79, 0dBFE62E42FEFA39EF, %fd19;
	fma.rn.f64 	%fd81, %fd79, 0dBC7ABC9E3B39803F, %fd80;
	fma.rn.f64 	%fd82, %fd81, 0d3E5ADE1569CE2BDF, 0d3E928AF3FCA213EA;
	fma.rn.f64 	%fd83, %fd82, %fd81, 0d3EC71DEE62401315;
	fma.rn.f64 	%fd84, %fd83, %fd81, 0d3EFA01997C89EB71;
	fma.rn.f64 	%fd85, %fd84, %fd81, 0d3F2A01A014761F65;
	fma.rn.f64 	%fd86, %fd85, %fd81, 0d3F56C16C1852B7AF;
	fma.rn.f64 	%fd87, %fd86, %fd81, 0d3F81111111122322;
	fma.rn.f64 	%fd88, %fd87, %fd81, 0d3FA55555555502A1;
	fma.rn.f64 	%fd89, %fd88, %fd81, 0d3FC5555555555511;
	fma.rn.f64 	%fd90, %fd89, %fd81, 0d3FE000000000000B;
	fma.rn.f64 	%fd91, %fd90, %fd81, 0d3FF0000000000000;
	fma.rn.f64 	%fd92, %fd91, %fd81, 0d3FF0000000000000;
	{
	.reg .b32 %temp; 
	mov.b64 	{%r16, %temp}, %fd92;
	}
	{
	.reg .b32 %temp; 
	mov.b64 	{%temp, %r17}, %fd92;
	}
	shl.b32 	%r44, %r15, 20;
	add.s32 	%r45, %r44, %r17;
	mov.b64 	%fd169, {%r16, %r45};
	{
	.reg .b32 %temp; 
	mov.b64 	{%temp, %r46}, %fd19;
	}
	mov.b32 	%f4, %r46;
	abs.f32 	%f1, %f4;
	setp.lt.f32 	%p6, %f1, 0f4086232B;
	@%p6 bra 	$L__BB0_12;
	setp.lt.f64 	%p7, %fd19, 0d0000000000000000;
	add.f64 	%fd93, %fd19, 0d7FF0000000000000;
	selp.f64 	%fd169, 0d0000000000000000, %fd93, %p7;
	setp.geu.f32 	%p8, %f1, 0f40874800;
	@%p8 bra 	$L__BB0_12;
	shr.u32 	%r47, %r15, 31;
	add.s32 	%r48, %r15, %r47;
	shr.s32 	%r49, %r48, 1;
	shl.b32 	%r50, %r49, 20;
	add.s32 	%r51, %r17, %r50;
	mov.b64 	%fd94, {%r16, %r51};
	sub.s32 	%r52, %r15, %r49;
	shl.b32 	%r53, %r52, 20;
	add.s32 	%r54, %r53, 1072693248;
	mov.b32 	%r55, 0;
	mov.b64 	%fd95, {%r55, %r54};
	mul.f64 	%fd169, %fd95, %fd94;
$L__BB0_12:
	rcp.rn.f64 	%fd96, %fd18;
	mul.f64 	%fd97, %fd169, 0d3FD9884533D3D180;
	fma.rn.f64 	%fd98, %fd96, 0d3FF548CDD6F42943, 0dBFFD23DD4EF278D0;
	fma.rn.f64 	%fd99, %fd96, %fd98, 0d3FFC80EF025F5E68;
	fma.rn.f64 	%fd100, %fd96, %fd99, 0dBFD6D1F0E5A8325B;
	fma.rn.f64 	%fd101, %fd96, %fd100, 0d3FD470BF3A92F8EC;
	mul.f64 	%fd102, %fd96, %fd101;
	mul.f64 	%fd103, %fd102, %fd97;
	setp.gt.f64 	%p9, %fd16, 0d0000000000000000;
	mov.f64 	%fd104, 0d3FF0000000000000;
	sub.f64 	%fd105, %fd104, %fd103;
	selp.f64 	%fd24, %fd105, %fd103, %p9;
	abs.f64 	%fd106, %fd17;
	fma.rn.f64 	%fd25, %fd106, 0d3FCDA6711871100E, 0d3FF0000000000000;
	mul.f64 	%fd107, %fd17, 0dBFE0000000000000;
	mul.f64 	%fd26, %fd17, %fd107;
	fma.rn.f64 	%fd108, %fd26, 0d3FF71547652B82FE, 0d4338000000000000;
	{
	.reg .b32 %temp; 
	mov.b64 	{%r18, %temp}, %fd108;
	}
	mov.f64 	%fd109, 0dC338000000000000;
	add.rn.f64 	%fd110, %fd108, %fd109;
	fma.rn.f64 	%fd111, %fd110, 0dBFE62E42FEFA39EF, %fd26;
	fma.rn.f64 	%fd112, %fd110, 0dBC7ABC9E3B39803F, %fd111;
	fma.rn.f64 	%fd113, %fd112, 0d3E5ADE1569CE2BDF, 0d3E928AF3FCA213EA;
	fma.rn.f64 	%fd114, %fd113, %fd112, 0d3EC71DEE62401315;
	fma.rn.f64 	%fd115, %fd114, %fd112, 0d3EFA01997C89EB71;
	fma.rn.f64 	%fd116, %fd115, %fd112, 0d3F2A01A014761F65;
	fma.rn.f64 	%fd117, %fd116, %fd112, 0d3F56C16C1852B7AF;
	fma.rn.f64 	%fd118, %fd117, %fd112, 0d3F81111111122322;
	fma.rn.f64 	%fd119, %fd118, %fd112, 0d3FA55555555502A1;
	fma.rn.f64 	%fd120, %fd119, %fd112, 0d3FC5555555555511;
	fma.rn.f64 	%fd121, %fd120, %fd112, 0d3FE000000000000B;
	fma.rn.f64 	%fd122, %fd121, %fd112, 0d3FF0000000000000;
	fma.rn.f64 	%fd123, %fd122, %fd112, 0d3FF0000000000000;
	{
	.reg .b32 %temp; 
	mov.b64 	{%r19, %temp}, %fd123;
	}
	{
	.reg .b32 %temp; 
	mov.b64 	{%temp, %r20}, %fd123;
	}
	shl.b32 	%r56, %r18, 20;
	add.s32 	%r57, %r56, %r20;
	mov.b64 	%fd170, {%r19, %r57};
	{
	.reg .b32 %temp; 
	mov.b64 	{%temp, %r58}, %fd26;
	}
	mov.b32 	%f5, %r58;
	abs.f32 	%f2, %f5;
	setp.lt.f32 	%p10, %f2, 0f4086232B;
	@%p10 bra 	$L__BB0_15;
	setp.lt.f64 	%p11, %fd26, 0d0000000000000000;
	add.f64 	%fd124, %fd26, 0d7FF0000000000000;
	selp.f64 	%fd170, 0d0000000000000000, %fd124, %p11;
	setp.geu.f32 	%p12, %f2, 0f40874800;
	@%p12 bra 	$L__BB0_15;
	shr.u32 	%r59, %r18, 31;
	add.s32 	%r60, %r18, %r59;
	shr.s32 	%r61, %r60, 1;
	shl.b32 	%r62, %r61, 20;
	add.s32 	%r63, %r20, %r62;
	mov.b64 	%fd125, {%r19, %r63};
	sub.s32 	%r64, %r18, %r61;
	shl.b32 	%r65, %r64, 20;
	add.s32 	%r66, %r65, 1072693248;
	mov.b32 	%r67, 0;
	mov.b64 	%fd126, {%r67, %r66};
	mul.f64 	%fd170, %fd126, %fd125;
$L__BB0_15:
	rcp.rn.f64 	%fd127, %fd25;
	mul.f64 	%fd128, %fd170, 0d3FD9884533D3D180;
	fma.rn.f64 	%fd129, %fd127, 0d3FF548CDD6F42943, 0dBFFD23DD4EF278D0;
	fma.rn.f64 	%fd130, %fd127, %fd129, 0d3FFC80EF025F5E68;
	fma.rn.f64 	%fd131, %fd127, %fd130, 0dBFD6D1F0E5A8325B;
	fma.rn.f64 	%fd132, %fd127, %fd131, 0d3FD470BF3A92F8EC;
	mul.f64 	%fd133, %fd127, %fd132;
	mul.f64 	%fd134, %fd133, %fd128;
	setp.gt.f64 	%p13, %fd17, 0d0000000000000000;
	mov.f64 	%fd135, 0d3FF0000000000000;
	sub.f64 	%fd136, %fd135, %fd134;
	selp.f64 	%fd31, %fd136, %fd134, %p13;
	mul.f64 	%fd32, %fd6, %fd3;
	fma.rn.f64 	%fd137, %fd32, 0d3FF71547652B82FE, 0d4338000000000000;
	{
	.reg .b32 %temp; 
	mov.b64 	{%r21, %temp}, %fd137;
	}
	mov.f64 	%fd138, 0dC338000000000000;
	add.rn.f64 	%fd139, %fd137, %fd138;
	fma.rn.f64 	%fd140, %fd139, 0dBFE62E42FEFA39EF, %fd32;
	fma.rn.f64 	%fd141, %fd139, 0dBC7ABC9E3B39803F, %fd140;
	fma.rn.f64 	%fd142, %fd141, 0d3E5ADE1569CE2BDF, 0d3E928AF3FCA213EA;
	fma.rn.f64 	%fd143, %fd142, %fd141, 0d3EC71DEE62401315;
	fma.rn.f64 	%fd144, %fd143, %fd141, 0d3EFA01997C89EB71;
	fma.rn.f64 	%fd145, %fd144, %fd141, 0d3F2A01A014761F65;
	fma.rn.f64 	%fd146, %fd145, %fd141, 0d3F56C16C1852B7AF;
	fma.rn.f64 	%fd147, %fd146, %fd141, 0d3F81111111122322;
	fma.rn.f64 	%fd148, %fd147, %fd141, 0d3FA55555555502A1;
	fma.rn.f64 	%fd149, %fd148, %fd141, 0d3FC5555555555511;
	fma.rn.f64 	%fd150, %fd149, %fd141, 0d3FE000000000000B;
	fma.rn.f64 	%fd151, %fd150, %fd141, 0d3FF0000000000000;
	fma.rn.f64 	%fd152, %fd151, %fd141, 0d3FF0000000000000;
	{
	.reg .b32 %temp; 
	mov.b64 	{%r22, %temp}, %fd152;
	}
	{
	.reg .b32 %temp; 
	mov.b64 	{%temp, %r23}, %fd152;
	}
	shl.b32 	%r68, %r21, 20;
	add.s32 	%r69, %r68, %r23;
	mov.b64 	%fd171, {%r22, %r69};
	{
	.reg .b32 %temp; 
	mov.b64 	{%temp, %r70}, %fd32;
	}
	mov.b32 	%f6, %r70;
	abs.f32 	%f3, %f6;
	setp.lt.f32 	%p14, %f3, 0f4086232B;
	@%p14 bra 	$L__BB0_18;
	setp.lt.f64 	%p15, %fd32, 0d0000000000000000;
	add.f64 	%fd153, %fd32, 0d7FF0000000000000;
	selp.f64 	%fd171, 0d0000000000000000, %fd153, %p15;
	setp.geu.f32 	%p16, %f3, 0f40874800;
	@%p16 bra 	$L__BB0_18;
	shr.u32 	%r71, %r21, 31;
	add.s32 	%r72, %r21, %r71;
	shr.s32 	%r73, %r72, 1;
	shl.b32 	%r74, %r73, 20;
	add.s32 	%r75, %r23, %r74;
	mov.b64 	%fd154, {%r22, %r75};
	sub.s32 	%r76, %r21, %r73;
	shl.b32 	%r77, %r76, 20;
	add.s32 	%r78, %r77, 1072693248;
	mov.b32 	%r79, 0;
	mov.b64 	%fd155, {%r79, %r78};
	mul.f64 	%fd171, %fd155, %fd154;
$L__BB0_18:
	ld.param.u64 	%rd19, [_Z15BlackScholesGPUPdS_S_S_S_ddi_param_0];
	mul.f64 	%fd156, %fd4, %fd24;
	mul.f64 	%fd157, %fd5, %fd171;
	mul.f64 	%fd158, %fd31, %fd157;
	sub.f64 	%fd159, %fd156, %fd158;
	cvta.to.global.u64 	%rd15, %rd19;
	shl.b64 	%rd16, %rd4, 3;
	add.s64 	%rd17, %rd15, %rd16;
	st.global.f64 	[%rd17], %fd159;
	mov.f64 	%fd160, 0d3FF0000000000000;
	sub.f64 	%fd161, %fd160, %fd31;
	mul.f64 	%fd162, %fd161, %fd157;
	sub.f64 	%fd163, %fd160, %fd24;
	mul.f64 	%fd164, %fd4, %fd163;
	sub.f64 	%fd165, %fd162, %fd164;
	add.s64 	%rd18, %rd3, %rd16;
	st.global.f64 	[%rd18], %fd165;
	add.s32 	%r80, %r80, %r3;
	setp.lt.s32 	%p17, %r80, %r25;
	@%p17 bra 	$L__BB0_2;
$L__BB0_19:
	ret;

}


// ===== COMPILED SASS (sm_100) =====

	.target	sm_100

	.elftype	@"ET_EXEC"


//--------------------- .note.nv.tkinfo           --------------------------
	.section	.note.nv.tkinfo,"",@"SHT_NOTE"
	.sectionflags	@"SHF_NOTE_NV_TKINFO"
	.tkinfo
        /*0018*/ 	.word	0x00000002
        /*0030*/ 	.string	""
        /*0030*/ 	.string	"ptxas"
        /*0030*/ 	.string	"Cuda compilation tools, release 13.0, V13.0.88"
        /*0030*/ 	.string	"Build cuda_13.0.r13.0/compiler.36424714_0"
        /*0030*/ 	.string	"-arch sm_100 -m 64 "



//--------------------- .note.nv.cuinfo           --------------------------
	.section	.note.nv.cuinfo,"",@"SHT_NOTE"
	.sectionflags	@"SHF_NOTE_NV_CUINFO"
        /*0018*/ 	.short	0x0002
        /*001a*/ 	.short	0x0064
        /*001c*/ 	.short	0x0082
	.zero		2


//--------------------- .nv.info                  --------------------------
	.section	.nv.info,"",@"SHT_CUDA_INFO"
	.align	4


	//----- nvinfo : EIATTR_REGCOUNT
	.align		4
        /*0000*/ 	.byte	0x04, 0x2f
        /*0002*/ 	.short	(.L_1 - .L_0)
	.align		4
.L_0:
        /*0004*/ 	.word	index@(_Z15BlackScholesGPUPdS_S_S_S_ddi)
        /*0008*/ 	.word	0x00000025


	//----- nvinfo : EIATTR_FRAME_SIZE
	.align		4
.L_1:
        /*000c*/ 	.byte	0x04, 0x11
        /*000e*/ 	.short	(.L_3 - .L_2)
	.align		4
.L_2:
        /*0010*/ 	.word	index@($__internal_2_$__cuda_sm20_dsqrt_rn_f64_mediumpath_v1)
        /*0014*/ 	.word	0x00000000


	//----- nvinfo : EIATTR_FRAME_SIZE
	.align		4
.L_3:
        /*0018*/ 	.byte	0x04, 0x11
        /*001a*/ 	.short	(.L_5 - .L_4)
	.align		4
.L_4:
        /*001c*/ 	.word	index@($__internal_1_$__cuda_sm20_div_rn_f64_full)
        /*0020*/ 	.word	0x00000000


	//----- nvinfo : EIATTR_FRAME_SIZE
	.align		4
.L_5:
        /*0024*/ 	.byte	0x04, 0x11
        /*0026*/ 	.short	(.L_7 - .L_6)
	.align		4
.L_6:
        /*0028*/ 	.word	index@($__internal_0_$__cuda_sm20_dblrcp_rn_slowpath_v3)
        /*002c*/ 	.word	0x00000000


	//----- nvinfo : EIATTR_FRAME_SIZE
	.align		4
.L_7:
        /*0030*/ 	.byte	0x04, 0x11
        /*0032*/ 	.short	(.L_9 - .L_8)
	.align		4
.L_8:
        /*0034*/ 	.word	index@(_Z15BlackScholesGPUPdS_S_S_S_ddi)
        /*0038*/ 	.word	0x00000000


	//----- nvinfo : EIATTR_MIN_STACK_SIZE
	.align		4
.L_9:
        /*003c*/ 	.byte	0x04, 0x12
        /*003e*/ 	.short	(.L_11 - .L_10)
	.align		4
.L_10:
        /*0040*/ 	.word	index@(_Z15BlackScholesGPUPdS_S_S_S_ddi)
        /*0044*/ 	.word	0x00000000
.L_11:


//--------------------- .nv.compat                --------------------------
	.section	.nv.compat,"",@"SHT_CUDA_COMPAT_INFO"
	.align	4
        /*0000*/ 	.byte	0x02, 0x09, 0x00, 0x00, 0x02, 0x02, 0x01, 0x00, 0x02, 0x05, 0x05, 0x00, 0x03, 0x07, 0x01, 0x01
        /*0010*/ 	.byte	0x02, 0x03, 0x00, 0x00, 0x02, 0x06, 0x01, 0x00, 0x04, 0x0b, 0x08, 0x00, 0x01, 0x00, 0x00, 0x00
        /*0020*/ 	.byte	0x00, 0x00, 0x00, 0x00


//--------------------- .nv.info._Z15BlackScholesGPUPdS_S_S_S_ddi --------------------------
	.section	.nv.info._Z15BlackScholesGPUPdS_S_S_S_ddi,"",@"SHT_CUDA_INFO"
	.sectionflags	@""
	.align	4


	//----- nvinfo : EIATTR_CUDA_API_VERSION
	.align		4
        /*0000*/ 	.byte	0x04, 0x37
        /*0002*/ 	.short	(.L_13 - .L_12)
.L_12:
        /*0004*/ 	.word	0x00000082


	//----- nvinfo : EIATTR_KPARAM_INFO
	.align		4
.L_13:
        /*0008*/ 	.byte	0x04, 0x17
        /*000a*/ 	.short	(.L_15 - .L_14)
.L_14:
        /*000c*/ 	.word	0x00000000
        /*0010*/ 	.short	0x0007
        /*0012*/ 	.short	0x0038
        /*0014*/ 	.byte	0x00, 0xf0, 0x11, 0x00


	//----- nvinfo : EIATTR_KPARAM_INFO
	.align		4
.L_15:
        /*0018*/ 	.byte	0x04, 0x17
        /*001a*/ 	.short	(.L_17 - .L_16)
.L_16:
        /*001c*/ 	.word	0x00000000
        /*0020*/ 	.short	0x0006
        /*0022*/ 	.short	0x0030
        /*0024*/ 	.byte	0x00, 0xf0, 0x21, 0x00


	//----- nvinfo : EIATTR_KPARAM_INFO
	.align		4
.L_17:
        /*0028*/ 	.byte	0x04, 0x17
        /*002a*/ 	.short	(.L_19 - .L_18)
.L_18:
        /*002c*/ 	.word	0x00000000
        /*0030*/ 	.short	0x0005
        /*0032*/ 	.short	0x0028
        /*0034*/ 	.byte	0x00, 0xf0, 0x21, 0x00


	//----- nvinfo : EIATTR_KPARAM_INFO
	.align		4
.L_19:
        /*0038*/ 	.byte	0x04, 0x17
        /*003a*/ 	.short	(.L_21 - .L_20)
.L_20:
        /*003c*/ 	.word	0x00000000
        /*0040*/ 	.short	0x0004
        /*0042*/ 	.short	0x0020
        /*0044*/ 	.byte	0x00, 0xf5, 0x21, 0x00


	//----- nvinfo : EIATTR_KPARAM_INFO
	.align		4
.L_21:
        /*0048*/ 	.byte	0x04, 0x17
        /*004a*/ 	.short	(.L_23 - .L_22)
.L_22:
        /*004c*/ 	.word	0x00000000
        /*0050*/ 	.short	0x0003
        /*0052*/ 	.short	0x0018
        /*0054*/ 	.byte	0x00, 0xf5, 0x21, 0x00


	//----- nvinfo : EIATTR_KPARAM_INFO
	.align		4
.L_23:
        /*0058*/ 	.byte	0x04, 0x17
        /*005a*/ 	.short	(.L_25 - .L_24)
.L_24:
        /*005c*/ 	.word	0x00000000
        /*0060*/ 	.short	0x0002
        /*0062*/ 	.short	0x0010
        /*0064*/ 	.byte	0x00, 0xf5, 0x21, 0x00


	//----- nvinfo : EIATTR_KPARAM_INFO
	.align		4
.L_25:
        /*0068*/ 	.byte	0x04, 0x17
        /*006a*/ 	.short	(.L_27 - .L_26)
.L_26:
        /*006c*/ 	.word	0x00000000
        /*0070*/ 	.short	0x0001
        /*0072*/ 	.short	0x0008
        /*0074*/ 	.byte	0x00, 0xf5, 0x21, 0x00


	//----- nvinfo : EIATTR_KPARAM_INFO
	.align		4
.L_27:
        /*0078*/ 	.byte	0x04, 0x17
        /*007a*/ 	.short	(.L_29 - .L_28)
.L_28:
        /*007c*/ 	.word	0x00000000
        /*0080*/ 	.short	0x0000
        /*0082*/ 	.short	0x0000
        /*0084*/ 	.byte	0x00, 0xf5, 0x21, 0x00


	//----- nvinfo : EIATTR_SPARSE_MMA_MASK
	.align		4
.L_29:
        /*0088*/ 	.byte	0x03, 0x50
        /*008a*/ 	.short	0x0000


	//----- nvinfo : EIATTR_MAXREG_COUNT
	.align		4
        /*008c*/ 	.byte	0x03, 0x1b
        /*008e*/ 	.short	0x00ff


	//----- nvinfo : EIATTR_MERCURY_ISA_VERSION
	.align		4
        /*0090*/ 	.byte	0x03, 0x5f
        /*0092*/ 	.short	0x0101


	//----- nvinfo : EIATTR_VRC_CTA_INIT_COUNT
	.align		4
        /*0094*/ 	.byte	0x02, 0x4a
	.zero		1
	.zero		1


	//----- nvinfo : EIATTR_EXIT_INSTR_OFFSETS
	.align		4
        /*0098*/ 	.byte	0x04, 0x1c
        /*009a*/ 	.short	(.L_31 - .L_30)


	//   ....[0]....
.L_30:
        /*009c*/ 	.word	0x00000070


	//   ....[1]....
        /*00a0*/ 	.word	0x00001d90


	//----- nvinfo : EIATTR_CRS_STACK_SIZE
	.align		4
.L_31:
        /*00a4*/ 	.byte	0x04, 0x1e
        /*00a6*/ 	.short	(.L_33 - .L_32)
.L_32:
        /*00a8*/ 	.word	0x00000000


	//----- nvinfo : EIATTR_CBANK_PARAM_SIZE
	.align		4
.L_33:
        /*00ac*/ 	.byte	0x03, 0x19
        /*00ae*/ 	.short	0x003c


	//----- nvinfo : EIATTR_PARAM_CBANK
	.align		4
        /*00b0*/ 	.byte	0x04, 0x0a
        /*00b2*/ 	.short	(.L_35 - .L_34)
	.align		4
.L_34:
        /*00b4*/ 	.word	index@(.nv.constant0._Z15BlackScholesGPUPdS_S_S_S_ddi)
        /*00b8*/ 	.short	0x0380
        /*00ba*/ 	.short	0x003c


	//----- nvinfo : EIATTR_SW_WAR
	.align		4
.L_35:
        /*00bc*/ 	.byte	0x04, 0x36
        /*00be*/ 	.short	(.L_37 - .L_36)
.L_36:
        /*00c0*/ 	.word	0x00000008
.L_37:


//--------------------- .nv.callgraph             --------------------------
	.section	.nv.callgraph,"",@"SHT_CUDA_CALLGRAPH"
	.align	4
	.sectionentsize	8
	.align		4
        /*0000*/ 	.word	0x00000000
	.align		4
        /*0004*/ 	.word	0xffffffff
	.align		4
        /*0008*/ 	.word	0x00000000
	.align		4
        /*000c*/ 	.word	0xfffffffe
	.align		4
        /*0010*/ 	.word	0x00000000
	.align		4
        /*0014*/ 	.word	0xfffffffd
	.align		4
        /*0018*/ 	.word	0x00000000
	.align		4
        /*001c*/ 	.word	0xfffffffc


//--------------------- .text._Z15BlackScholesGPUPdS_S_S_S_ddi --------------------------
	.section	.text._Z15BlackScholesGPUPdS_S_S_S_ddi,"ax",@progbits
	.align	128
        .global         _Z15BlackScholesGPUPdS_S_S_S_ddi
        .type           _Z15BlackScholesGPUPdS_S_S_S_ddi,@function
        .size           _Z15BlackScholesGPUPdS_S_S_S_ddi,(.L_x_36 - _Z15BlackScholesGPUPdS_S_S_S_ddi)
        .other          _Z15BlackScholesGPUPdS_S_S_S_ddi,@"STO_CUDA_ENTRY STV_DEFAULT"
_Z15BlackScholesGPUPdS_S_S_S_ddi:
.text._Z15BlackScholesGPUPdS_S_S_S_ddi:
[----:B------:R-:W-:Y:S01]  /*0000*/  LDC R1, c[0x0][0x37c] ;  /* 0x0000df00ff017b82 */ /* 0x000fe20000000800 */
[----:B------:R-:W0:Y:S01]  /*0010*/  S2R R15, SR_CTAID.X ;  /* 0x00000000000f7919 */ /* 0x000e220000002500 */
[----:B------:R-:W0:Y:S01]  /*0020*/  LDCU UR4, c[0x0][0x360] ;  /* 0x00006c00ff0477ac */ /* 0x000e220008000800 */
[----:B------:R-:W0:Y:S01]  /*0030*/  S2R R0, SR_TID.X ;  /* 0x0000000000007919 */ /* 0x000e220000002100 */
[----:B------:R-:W1:Y:S01]  /*0040*/  LDCU UR5, c[0x0][0x3b8] ;  /* 0x00007700ff0577ac */ /* 0x000e620008000800 */
[----:B0-----:R-:W-:-:S05]  /*0050*/  IMAD R15, R15, UR4, R0 ;  /* 0x000000040f0f7c24 */ /* 0x001fca000f8e0200 */
[----:B-1----:R-:W-:-:S13]  /*0060*/  ISETP.GE.AND P0, PT, R15, UR5, PT ;  /* 0x000000050f007c0c */ /* 0x002fda000bf06270 */
[----:B------:R-:W-:Y:S05]  /*0070*/  @P0 EXIT ;  /* 0x000000000000094d */ /* 0x000fea0003800000 */
[----:B------:R-:W0:Y:S01]  /*0080*/  LDC.64 R2, c[0x0][0x3b0] ;  /* 0x0000ec00ff027b82 */ /* 0x000e220000000a00 */
[----:B------:R-:W1:Y:S01]  /*0090*/  LDCU.64 UR18, c[0x0][0x3a8] ;  /* 0x00007500ff1277ac */ /* 0x000e620008000a00 */
[----:B------:R-:W2:Y:S06]  /*00a0*/  LDCU UR5, c[0x0][0x370] ;  /* 0x00006e00ff0577ac */ /* 0x000eac0008000800 */
[----:B------:R-:W3:Y:S01]  /*00b0*/  LDC.64 R12, c[0x0][0x3a0] ;  /* 0x0000e800ff0c7b82 */ /* 0x000ee20000000a00 */
[----:B------:R-:W4:Y:S01]  /*00c0*/  LDCU.64 UR6, c[0x0][0x358] ;  /* 0x00006b00ff0677ac */ /* 0x000f220008000a00 */
[----:B------:R-:W0:Y:S01]  /*00d0*/  LDCU.64 UR12, c[0x0][0x3b0] ;  /* 0x00007600ff0c77ac */ /* 0x000e220008000a00 */
[----:B------:R-:W0:Y:S01]  /*00e0*/  LDCU.64 UR14, c[0x0][0x3a8] ;  /* 0x00007500ff0e77ac */ /* 0x000e220008000a00 */
[----:B------:R-:W0:Y:S02]  /*00f0*/  LDCU UR16, c[0x0][0x3b8] ;  /* 0x00007700ff1077ac */ /* 0x000e240008000800 */
[----:B0-----:R-:W-:Y:S01]  /*0100*/  DMUL R10, R2, 0.5 ;  /* 0x3fe00000020a7828 */ /* 0x001fe20000000000 */
[----:B------:R-:W0:Y:S01]  /*0110*/  LDCU.128 UR8, c[0x0][0x380] ;  /* 0x00007000ff0877ac */ /* 0x000e220008000c00 */
[----:B--2---:R-:W-:-:S06]  /*0120*/  UIMAD UR4, UR4, UR5, URZ ;  /* 0x00000005040472a4 */ /* 0x004fcc000f8e02ff */
[----:B-1-34-:R-:W-:-:S11]  /*0130*/  DFMA R10, R10, R2, UR18 ;  /* 0x000000120a0a7e2b */ /* 0x01afd60008000002 */
.L_x_19:
[----:B-1----:R-:W1:Y:S08]  /*0140*/  LDC.64 R8, c[0x0][0x398] ;  /* 0x0000e600ff087b82 */ /* 0x002e700000000a00 */
[----:B------:R-:W2:Y:S01]  /*0150*/  LDC.64 R6, c[0x0][0x390] ;  /* 0x0000e400ff067b82 */ /* 0x000ea20000000a00 */
[----:B-1----:R-:W-:-:S06]  /*0160*/  IMAD.WIDE R8, R15, 0x8, R8 ;  /* 0x000000080f087825 */ /* 0x002fcc00078e0208 */
[----:B------:R-:W3:Y:S01]  /*0170*/  LDG.E.64 R8, desc[UR6][R8.64] ;  /* 0x0000000608087981 */ /* 0x000ee2000c1e1b00 */
[----:B--2---:R-:W-:-:S06]  /*0180*/  IMAD.WIDE R6, R15, 0x8, R6 ;  /* 0x000000080f067825 */ /* 0x004fcc00078e0206 */
[----:B------:R-:W2:Y:S01]  /*0190*/  LDG.E.64 R6, desc[UR6][R6.64] ;  /* 0x0000000606067981 */ /* 0x000ea2000c1e1b00 */
[----:B------:R-:W-:-:S06]  /*01a0*/  IMAD.WIDE R4, R15, 0x8, R12 ;  /* 0x000000080f047825 */ /* 0x000fcc00078e020c */
[----:B------:R-:W5:Y:S01]  /*01b0*/  LDG.E.64 R4, desc[UR6][R4.64] ;  /* 0x0000000604047981 */ /* 0x000f62000c1e1b00 */
[----:B------:R-:W-:Y:S01]  /*01c0*/  IMAD.MOV.U32 R2, RZ, RZ, 0x1 ;  /* 0x00000001ff027424 */ /* 0x000fe200078e00ff */
[----:B------:R-:W-:Y:S01]  /*01d0*/  BSSY.RECONVERGENT B0, `(.L_x_0) ;  /* 0x0000015000007945 */ /* 0x000fe20003800200 */
[----:B---3--:R-:W1:Y:S01]  /*01e0*/  MUFU.RCP64H R3, R9 ;  /* 0x0000000900037308 */ /* 0x008e620000001800 */
[----:B--2---:R-:W-:-:S03]  /*01f0*/  FSETP.GEU.AND P1, PT, |R7|, 6.5827683646048100446e-37, PT ;  /* 0x036000000700780b */ /* 0x004fc60003f2e200 */
[----:B-1----:R-:W-:-:S08]  /*0200*/  DFMA R16, -R8, R2, 1 ;  /* 0x3ff000000810742b */ /* 0x002fd00000000102 */
[----:B------:R-:W-:-:S08]  /*0210*/  DFMA R16, R16, R16, R16 ;  /* 0x000000101010722b */ /* 0x000fd00000000010 */
[----:B------:R-:W-:-:S08]  /*0220*/  DFMA R16, R2, R16, R2 ;  /* 0x000000100210722b */ /* 0x000fd00000000002 */
[----:B------:R-:W-:-:S08]  /*0230*/  DFMA R2, -R8, R16, 1 ;  /* 0x3ff000000802742b */ /* 0x000fd00000000110 */
[----:B------:R-:W-:-:S08]  /*0240*/  DFMA R2, R16, R2, R16 ;  /* 0x000000021002722b */ /* 0x000fd00000000010 */
[----:B------:R-:W-:-:S08]  /*0250*/  DMUL R16, R6, R2 ;  /* 0x0000000206107228 */ /* 0x000fd00000000000 */
[----:B------:R-:W-:-:S08]  /*0260*/  DFMA R18, -R8, R16, R6 ;  /* 0x000000100812722b */ /* 0x000fd00000000106 */
[----:B------:R-:W-:-:S10]  /*0270*/  DFMA R2, R2, R18, R16 ;  /* 0x000000120202722b */ /* 0x000fd40000000010 */
[----:B------:R-:W-:-:S05]  /*0280*/  FFMA R0, RZ, R9, R3 ;  /* 0x00000009ff007223 */ /* 0x000fca0000000003 */
[----:B------:R-:W-:Y:S02]  /*0290*/  FSETP.GT.AND P0, PT, |R0|, 1.469367938527859385e-39, PT ;  /* 0x001000000000780b */ /* 0x000fe40003f04200 */
[----:B------:R-:W-:-:S11]  /*02a0*/  SHF.R.S32.HI R0, RZ, 0x1f, R15 ;  /* 0x0000001fff007819 */ /* 0x000fd6000001140f */
[----:B------:R-:W-:Y:S05]  /*02b0*/  @P0 BRA P1, `(.L_x_1) ;  /* 0x0000000000180947 */ /* 0x000fea0000800000 */
[----:B------:R-:W-:Y:S01]  /*02c0*/  IMAD.MOV.U32 R20, RZ, RZ, R6 ;  /* 0x000000ffff147224 */ /* 0x000fe200078e0006 */
[----:B------:R-:W-:Y:S01]  /*02d0*/  MOV R26, 0x320 ;  /* 0x00000320001a7802 */ /* 0x000fe20000000f00 */
[----:B------:R-:W-:Y:S02]  /*02e0*/  IMAD.MOV.U32 R21, RZ, RZ, R7 ;  /* 0x000000ffff157224 */ /* 0x000fe400078e0007 */
[----:B------:R-:W-:Y:S02]  /*02f0*/  IMAD.MOV.U32 R18, RZ, RZ, R8 ;  /* 0x000000ffff127224 */ /* 0x000fe400078e0008 */
[----:B------:R-:W-:-:S07]  /*0300*/  IMAD.MOV.U32 R19, RZ, RZ, R9 ;  /* 0x000000ffff137224 */ /* 0x000fce00078e0009 */
[----:B0----5:R-:W-:Y:S05]  /*0310*/  CALL.REL.NOINC `($__internal_1_$__cuda_sm20_div_rn_f64_full) ;  /* 0x0000001c003c7944 */ /* 0x021fea0003c00000 */
.L_x_1:
[----:B0-----:R-:W-:Y:S05]  /*0320*/  BSYNC.RECONVERGENT B0 ;  /* 0x0000000000007941 */ /* 0x001fea0003800200 */
.L_x_0:
[----:B------:R-:W-:Y:S01]  /*0330*/  ISETP.GT.AND P0, PT, R3, 0xfffff, PT ;  /* 0x000fffff0300780c */ /* 0x000fe20003f04270 */
[----:B------:R-:W-:Y:S01]  /*0340*/  IMAD.MOV.U32 R16, RZ, RZ, R2 ;  /* 0x000000ffff107224 */ /* 0x000fe200078e0002 */
[----:B------:R-:W-:Y:S01]  /*0350*/  BSSY.RECONVERGENT B0, `(.L_x_2) ;  /* 0x0000052000007945 */ /* 0x000fe20003800200 */
[--C-:B------:R-:W-:Y:S02]  /*0360*/  IMAD.MOV.U32 R17, RZ, RZ, R3.reuse ;  /* 0x000000ffff117224 */ /* 0x100fe400078e0003 */
[----:B------:R-:W-:-:S08]  /*0370*/  IMAD.MOV.U32 R14, RZ, RZ, R3 ;  /* 0x000000ffff0e7224 */ /* 0x000fd000078e0003 */
[----:B------:R-:W-:-:S10]  /*0380*/  @!P0 DMUL R16, R16, 1.80143985094819840000e+16 ;  /* 0x4350000010108828 */ /* 0x000fd40000000000 */
[----:B------:R-:W-:Y:S01]  /*0390*/  @!P0 MOV R14, R17 ;  /* 0x00000011000e8202 */ /* 0x000fe20000000f00 */
[----:B------:R-:W-:-:S04]  /*03a0*/  @!P0 IMAD.MOV.U32 R2, RZ, RZ, R16 ;  /* 0x000000ffff028224 */ /* 0x000fc800078e0010 */
[----:B------:R-:W-:-:S05]  /*03b0*/  VIADD R3, R14, 0xffffffff ;  /* 0xffffffff0e037836 */ /* 0x000fca0000000000 */
[----:B------:R-:W-:Y:S01]  /*03c0*/  ISETP.GT.U32.AND P1, PT, R3, 0x7feffffe, PT ;  /* 0x7feffffe0300780c */ /* 0x000fe20003f24070 */
[----:B------:R-:W-:Y:S02]  /*03d0*/  IMAD.MOV.U32 R3, RZ, RZ, -0x3ff ;  /* 0xfffffc01ff037424 */ /* 0x000fe400078e00ff */
[----:B------:R-:W-:-:S10]  /*03e0*/  @!P0 IMAD.MOV.U32 R3, RZ, RZ, -0x435 ;  /* 0xfffffbcbff038424 */ /* 0x000fd400078e00ff */
[----:B------:R-:W-:Y:S05]  /*03f0*/  @P1 BRA `(.L_x_3) ;  /* 0x0000000400041947 */ /* 0x000fea0003800000 */
[----:B------:R-:W-:Y:S01]  /*0400*/  LOP3.LUT R16, R14, 0xfffff, RZ, 0xc0, !PT ;  /* 0x000fffff0e107812 */ /* 0x000fe200078ec0ff */
[----:B------:R-:W-:Y:S01]  /*0410*/  IMAD.MOV.U32 R26, RZ, RZ, -0x748574fc ;  /* 0x8b7a8b04ff1a7424 */ /* 0x000fe200078e00ff */
[----:B------:R-:W-:Y:S01]  /*0420*/  MOV R18, RZ ;  /* 0x000000ff00127202 */ /* 0x000fe20000000f00 */
[----:B------:R-:W-:Y:S01]  /*0430*/  IMAD.MOV.U32 R27, RZ, RZ, 0x3ed0ee25 ;  /* 0x3ed0ee25ff1b7424 */ /* 0x000fe200078e00ff */
[----:B------:R-:W-:Y:S01]  /*0440*/  LOP3.LUT R17, R16, 0x3ff00000, RZ, 0xfc, !PT ;  /* 0x3ff0000010117812 */ /* 0x000fe200078efcff */
[----:B------:R-:W-:Y:S01]  /*0450*/  IMAD.MOV.U32 R16, RZ, RZ, R2 ;  /* 0x000000ffff107224 */ /* 0x000fe200078e0002 */
[----:B------:R-:W-:Y:S01]  /*0460*/  UMOV UR18, 0x3ae80f1e ;  /* 0x3ae80f1e00127882 */ /* 0x000fe20000000000 */
[----:B------:R-:W-:Y:S01]  /*0470*/  UMOV UR19, 0x3eb1380b ;  /* 0x3eb1380b00137882 */ /* 0x000fe20000000000 */
[----:B------:R-:W-:Y:S01]  /*0480*/  ISETP.GE.U32.AND P0, PT, R17, 0x3ff6a09f, PT ;  /* 0x3ff6a09f1100780c */ /* 0x000fe20003f06070 */
[----:B------:R-:W-:Y:S01]  /*0490*/  IMAD.MOV.U32 R29, RZ, RZ, 0x43300000 ;  /* 0x43300000ff1d7424 */ /* 0x000fe200078e00ff */
[----:B------:R-:W-:Y:S01]  /*04a0*/  LEA.HI R14, R14, R3, RZ, 0xc ;  /* 0x000000030e0e7211 */ /* 0x000fe200078f60ff */
[----:B------:R-:W-:Y:S01]  /*04b0*/  UMOV UR20, 0x80000000 ;  /* 0x8000000000147882 */ /* 0x000fe20000000000 */
[----:B------:R-:W-:-:S09]  /*04c0*/  UMOV UR21, 0x43300000 ;  /* 0x4330000000157882 */ /* 0x000fd20000000000 */
[----:B------:R-:W-:Y:S02]  /*04d0*/  @P0 VIADD R19, R17, 0xfff00000 ;  /* 0xfff0000011130836 */ /* 0x000fe40000000000 */
[----:B------:R-:W-:Y:S02]  /*04e0*/  @P0 VIADD R14, R14, 0x1 ;  /* 0x000000010e0e0836 */ /* 0x000fe40000000000 */
[----:B------:R-:W-:-:S03]  /*04f0*/  @P0 IMAD.MOV.U32 R17, RZ, RZ, R19 ;  /* 0x000000ffff110224 */ /* 0x000fc600078e0013 */
[----:B------:R-:W-:-:S03]  /*0500*/  LOP3.LUT R28, R14, 0x80000000, RZ, 0x3c, !PT ;  /* 0x800000000e1c7812 */ /* 0x000fc600078e3cff */
[C---:B------:R-:W-:Y:S02]  /*0510*/  DADD R24, R16.reuse, 1 ;  /* 0x3ff0000010187429 */ /* 0x040fe40000000000 */
[----:B------:R-:W-:-:S04]  /*0520*/  DADD R16, R16, -1 ;  /* 0xbff0000010107429 */ /* 0x000fc80000000000 */
[----:B------:R-:W0:Y:S02]  /*0530*/  MUFU.RCP64H R19, R25 ;  /* 0x0000001900137308 */ /* 0x000e240000001800 */
[----:B0-----:R-:W-:-:S08]  /*0540*/  DFMA R20, -R24, R18, 1 ;  /* 0x3ff000001814742b */ /* 0x001fd00000000112 */
[----:B------:R-:W-:-:S08]  /*0550*/  DFMA R20, R20, R20, R20 ;  /* 0x000000141414722b */ /* 0x000fd00000000014 */
[----:B------:R-:W-:-:S08]  /*0560*/  DFMA R18, R18, R20, R18 ;  /* 0x000000141212722b */ /* 0x000fd00000000012 */
[----:B------:R-:W-:-:S08]  /*0570*/  DMUL R20, R16, R18 ;  /* 0x0000001210147228 */ /* 0x000fd00000000000 */
[----:B------:R-:W-:-:S08]  /*0580*/  DFMA R20, R16, R18, R20 ;  /* 0x000000121014722b */ /* 0x000fd00000000014 */
[----:B------:R-:W-:Y:S02]  /*0590*/  DMUL R22, R20, R20 ;  /* 0x0000001414167228 */ /* 0x000fe40000000000 */
[----:B------:R-:W-:-:S06]  /*05a0*/  DADD R2, R16, -R20 ;  /* 0x0000000010027229 */ /* 0x000fcc0000000814 */
[----:B------:R-:W-:Y:S01]  /*05b0*/  DFMA R24, R22, UR18, R26 ;  /* 0x0000001216187c2b */ /* 0x000fe2000800001a */
[----:B------:R-:W-:Y:S01]  /*05c0*/  UMOV UR18, 0x9f02676f ;  /* 0x9f02676f00127882 */ /* 0x000fe20000000000 */
[----:B------:R-:W-:Y:S01]  /*05d0*/  UMOV UR19, 0x3ef3b266 ;  /* 0x3ef3b26600137882 */ /* 0x000fe20000000000 */
[----:B------:R-:W-:Y:S02]  /*05e0*/  DADD R26, R2, R2 ;  /* 0x00000000021a7229 */ /* 0x000fe40000000002 */
[----:B------:R-:W-:Y:S01]  /*05f0*/  DADD R2, R28, -UR20 ;  /* 0x800000141c027e29 */ /* 0x000fe20008000000 */
[----:B------:R-:W-:Y:S01]  /*0600*/  UMOV UR20, 0xfefa39ef ;  /* 0xfefa39ef00147882 */ /* 0x000fe20000000000 */
[----:B------:R-:W-:Y:S01]  /*0610*/  UMOV UR21, 0x3fe62e42 ;  /* 0x3fe62e4200157882 */ /* 0x000fe20000000000 */
[----:B------:R-:W-:Y:S01]  /*0620*/  DFMA R24, R22, R24, UR18 ;  /* 0x0000001216187e2b */ /* 0x000fe20008000018 */
[----:B------:R-:W-:Y:S01]  /*0630*/  UMOV UR18, 0xa9ab0956 ;  /* 0xa9ab095600127882 */ /* 0x000fe20000000000 */
[----:B------:R-:W-:Y:S01]  /*0640*/  UMOV UR19, 0x3f1745cb ;  /* 0x3f1745cb00137882 */ /* 0x000fe20000000000 */
[----:B------:R-:W-:-:S02]  /*0650*/  DFMA R26, R16, -R20, R26 ;  /* 0x80000014101a722b */ /* 0x000fc4000000001a */
[----:B------:R-:W-:-:S03]  /*0660*/  DFMA R16, R2, UR20, R20 ;  /* 0x0000001402107c2b */ /* 0x000fc60008000014 */
[----:B------:R-:W-:Y:S01]  /*0670*/  DFMA R24, R22, R24, UR18 ;  /* 0x0000001216187e2b */ /* 0x000fe20008000018 */
[----:B------:R-:W-:Y:S01]  /*0680*/  UMOV UR18, 0x2d1b5154 ;  /* 0x2d1b515400127882 */ /* 0x000fe20000000000 */
[----:B------:R-:W-:Y:S01]  /*0690*/  UMOV UR19, 0x3f3c71c7 ;  /* 0x3f3c71c700137882 */ /* 0x000fe20000000000 */
[----:B------:R-:W-:-:S05]  /*06a0*/  DMUL R26, R18, R26 ;  /* 0x0000001a121a7228 */ /* 0x000fca0000000000 */
[----:B------:R-:W-:Y:S01]  /*06b0*/  DFMA R24, R22, R24, UR18 ;  /* 0x0000001216187e2b */ /* 0x000fe20008000018 */
[----:B------:R-:W-:Y:S01]  /*06c0*/  UMOV UR18, 0x923be72d ;  /* 0x923be72d00127882 */ /* 0x000fe20000000000 */
[----:B------:R-:W-:-:S06]  /*06d0*/  UMOV UR19, 0x3f624924 ;  /* 0x3f62492400137882 */ /* 0x000fcc0000000000 */
        /* <DEDUP_REMOVED lines=8> */
[----:B------:R-:W-:Y:S02]  /*0760*/  UMOV UR19, 0x3fe62e42 ;  /* 0x3fe62e4200137882 */ /* 0x000fe40000000000 */
[----:B------:R-:W-:Y:S01]  /*0770*/  DFMA R28, R2, -UR18, R16 ;  /* 0x80000012021c7c2b */ /* 0x000fe20008000010 */
[----:B------:R-:W-:Y:S01]  /*0780*/  UMOV UR18, 0x3b39803f ;  /* 0x3b39803f00127882 */ /* 0x000fe20000000000 */
[----:B------:R-:W-:Y:S02]  /*0790*/  UMOV UR19, 0x3c7abc9e ;  /* 0x3c7abc9e00137882 */ /* 0x000fe40000000000 */
[----:B------:R-:W-:-:S04]  /*07a0*/  DMUL R24, R22, R24 ;  /* 0x0000001816187228 */ /* 0x000fc80000000000 */
[----:B------:R-:W-:-:S04]  /*07b0*/  DADD R28, -R20, R28 ;  /* 0x00000000141c7229 */ /* 0x000fc8000000011c */
[----:B------:R-:W-:-:S08]  /*07c0*/  DFMA R24, R20, R24, R26 ;  /* 0x000000181418722b */ /* 0x000fd0000000001a */
[----:B------:R-:W-:-:S08]  /*07d0*/  DADD R24, R24, -R28 ;  /* 0x0000000018187229 */ /* 0x000fd0000000081c */
[----:B------:R-:W-:-:S08]  /*07e0*/  DFMA R24, R2, UR18, R24 ;  /* 0x0000001202187c2b */ /* 0x000fd00008000018 */
[----:B------:R-:W-:Y:S01]  /*07f0*/  DADD R18, R16, R24 ;  /* 0x0000000010127229 */ /* 0x000fe20000000018 */
[----:B------:R-:W-:Y:S10]  /*0800*/  BRA `(.L_x_4) ;  /* 0x0000000000187947 */ /* 0x000ff40003800000 */
.L_x_3:
[----:B------:R-:W-:Y:S01]  /*0810*/  IMAD.MOV.U32 R2, RZ, RZ, 0x0 ;  /* 0x00000000ff027424 */ /* 0x000fe200078e00ff */
[----:B------:R-:W-:Y:S01]  /*0820*/  LOP3.LUT P0, RZ, R17, 0x7fffffff, RZ, 0xc0, !PT ;  /* 0x7fffffff11ff7812 */ /* 0x000fe2000780c0ff */
[----:B------:R-:W-:-:S06]  /*0830*/  IMAD.MOV.U32 R3, RZ, RZ, 0x7ff00000 ;  /* 0x7ff00000ff037424 */ /* 0x000fcc00078e00ff */
[----:B------:R-:W-:-:S10]  /*0840*/  DFMA R2, R16, R2, +INF ;  /* 0x7ff000001002742b */ /* 0x000fd40000000002 */
[----:B------:R-:W-:Y:S02]  /*0850*/  FSEL R18, R2, RZ, P0 ;  /* 0x000000ff02127208 */ /* 0x000fe40000000000 */
[----:B------:R-:W-:-:S07]  /*0860*/  FSEL R19, R3, -QNAN , P0 ;  /* 0xfff0000003137808 */ /* 0x000fce0000000000 */
.L_x_4:
[----:B------:R-:W-:Y:S05]  /*0870*/  BSYNC.RECONVERGENT B0 ;  /* 0x0000000000007941 */ /* 0x000fea0003800200 */
.L_x_2:
[----:B-----5:R-:W0:Y:S01]  /*0880*/  MUFU.RSQ64H R17, R5 ;  /* 0x0000000500117308 */ /* 0x020e220000001c00 */
[----:B------:R-:W-:Y:S01]  /*0890*/  VIADD R16, R5, 0xfcb00000 ;  /* 0xfcb0000005107836 */ /* 0x000fe20000000000 */
[----:B------:R-:W-:Y:S01]  /*08a0*/  MOV R20, 0x0 ;  /* 0x0000000000147802 */ /* 0x000fe20000000f00 */
[----:B------:R-:W-:Y:S01]  /*08b0*/  IMAD.MOV.U32 R21, RZ, RZ, 0x3fd80000 ;  /* 0x3fd80000ff157424 */ /* 0x000fe200078e00ff */
[----:B------:R-:W-:Y:S01]  /*08c0*/  BSSY.RECONVERGENT B0, `(.L_x_5) ;  /* 0x0000012000007945 */ /* 0x000fe20003800200 */
[----:B------:R-:W-:Y:S01]  /*08d0*/  DFMA R18, R10, R4, R18 ;  /* 0x000000040a12722b */ /* 0x000fe20000000012 */
[----:B------:R-:W-:Y:S01]  /*08e0*/  ISETP.GE.U32.AND P0, PT, R16, 0x7ca00000, PT ;  /* 0x7ca000001000780c */ /* 0x000fe20003f06070 */
[----:B0-----:R-:W-:-:S08]  /*08f0*/  DMUL R2, R16, R16 ;  /* 0x0000001010027228 */ /* 0x001fd00000000000 */
[----:B------:R-:W-:-:S08]  /*0900*/  DFMA R2, R4, -R2, 1 ;  /* 0x3ff000000402742b */ /* 0x000fd00000000802 */
[----:B------:R-:W-:Y:S02]  /*0910*/  DFMA R20, R2, R20, 0.5 ;  /* 0x3fe000000214742b */ /* 0x000fe40000000014 */
[----:B------:R-:W-:-:S08]  /*0920*/  DMUL R2, R16, R2 ;  /* 0x0000000210027228 */ /* 0x000fd00000000000 */
[----:B------:R-:W-:-:S08]  /*0930*/  DFMA R22, R20, R2, R16 ;  /* 0x000000021416722b */ /* 0x000fd00000000010 */
[----:B------:R-:W-:Y:S02]  /*0940*/  DMUL R24, R4, R22 ;  /* 0x0000001604187228 */ /* 0x000fe40000000000 */
[----:B------:R-:W-:Y:S02]  /*0950*/  VIADD R21, R23, 0xfff00000 ;  /* 0xfff0000017157836 */ /* 0x000fe40000000000 */
[----:B------:R-:W-:-:S04]  /*0960*/  IMAD.MOV.U32 R20, RZ, RZ, R22 ;  /* 0x000000ffff147224 */ /* 0x000fc800078e0016 */
[----:B------:R-:W-:-:S08]  /*0970*/  DFMA R26, R24, -R24, R4 ;  /* 0x80000018181a722b */ /* 0x000fd00000000004 */
[----:B------:R-:W-:Y:S01]  /*0980*/  DFMA R2, R26, R20, R24 ;  /* 0x000000141a02722b */ /* 0x000fe20000000018 */
[----:B------:R-:W-:Y:S10]  /*0990*/  @!P0 BRA `(.L_x_6) ;  /* 0x0000000000108947 */ /* 0x000ff40003800000 */
[----:B------:R-:W-:-:S07]  /*09a0*/  MOV R2, 0x9c0 ;  /* 0x000009c000027802 */ /* 0x000fce0000000f00 */
[----:B------:R-:W-:Y:S05]  /*09b0*/  CALL.REL.NOINC `($__internal_2_$__cuda_sm20_dsqrt_rn_f64_mediumpath_v1) ;  /* 0x0000001c00087944 */ /* 0x000fea0003c00000 */
[----:B------:R-:W-:Y:S02]  /*09c0*/  IMAD.MOV.U32 R2, RZ, RZ, R16 ;  /* 0x000000ffff027224 */ /* 0x000fe400078e0010 */
[----:B------:R-:W-:-:S07]  /*09d0*/  IMAD.MOV.U32 R3, RZ, RZ, R17 ;  /* 0x000000ffff037224 */ /* 0x000fce00078e0011 */
.L_x_6:
[----:B------:R-:W-:Y:S05]  /*09e0*/  BSYNC.RECONVERGENT B0 ;  /* 0x0000000000007941 */ /* 0x000fea0003800200 */
.L_x_5:
[----:B------:R-:W-:Y:S01]  /*09f0*/  DMUL R16, R2, UR12 ;  /* 0x0000000c02107c28 */ /* 0x000fe20008000000 */
[----:B------:R-:W-:Y:S01]  /*0a00*/  FSETP.GEU.AND P1, PT, |R19|, 6.5827683646048100446e-37, PT ;  /* 0x036000001300780b */ /* 0x000fe20003f2e200 */
[----:B------:R-:W-:Y:S01]  /*0a10*/  IMAD.MOV.U32 R2, RZ, RZ, 0x1 ;  /* 0x00000001ff027424 */ /* 0x000fe200078e00ff */
[----:B------:R-:W-:Y:S03]  /*0a20*/  BSSY.RECONVERGENT B0, `(.L_x_7) ;  /* 0x0000013000007945 */ /* 0x000fe60003800200 */
[----:B------:R-:W0:Y:S02]  /*0a30*/  MUFU.RCP64H R3, R17 ;  /* 0x0000001100037308 */ /* 0x000e240000001800 */
[----:B0-----:R-:W-:-:S08]  /*0a40*/  DFMA R20, -R16, R2, 1 ;  /* 0x3ff000001014742b */ /* 0x001fd00000000102 */
        /* <DEDUP_REMOVED lines=8> */
[----:B------:R-:W-:-:S13]  /*0ad0*/  FSETP.GT.AND P0, PT, |R14|, 1.469367938527859385e-39, PT ;  /* 0x001000000e00780b */ /* 0x000fda0003f04200 */
[----:B------:R-:W-:Y:S05]  /*0ae0*/  @P0 BRA P1, `(.L_x_8) ;  /* 0x0000000000180947 */ /* 0x000fea0000800000 */
[----:B------:R-:W-:Y:S01]  /*0af0*/  IMAD.MOV.U32 R20, RZ, RZ, R18 ;  /* 0x000000ffff147224 */ /* 0x000fe200078e0012 */
[----:B------:R-:W-:Y:S01]  /*0b00*/  MOV R21, R19 ;  /* 0x0000001300157202 */ /* 0x000fe20000000f00 */
[----:B------:R-:W-:Y:S01]  /*0b10*/  IMAD.MOV.U32 R18, RZ, RZ, R16 ;  /* 0x000000ffff127224 */ /* 0x000fe200078e0010 */
[----:B------:R-:W-:Y:S01]  /*0b20*/  MOV R26, 0xb50 ;  /* 0x00000b50001a7802 */ /* 0x000fe20000000f00 */
[----:B------:R-:W-:-:S07]  /*0b30*/  IMAD.MOV.U32 R19, RZ, RZ, R17 ;  /* 0x000000ffff137224 */ /* 0x000fce00078e0011 */
[----:B------:R-:W-:Y:S05]  /*0b40*/  CALL.REL.NOINC `($__internal_1_$__cuda_sm20_div_rn_f64_full) ;  /* 0x0000001400307944 */ /* 0x000fea0003c00000 */
.L_x_8:
[----:B------:R-:W-:Y:S05]  /*0b50*/  BSYNC.RECONVERGENT B0 ;  /* 0x0000000000007941 */ /* 0x000fea0003800200 */
.L_x_7:
[----:B------:R-:W-:Y:S01]  /*0b60*/  DMUL R22, R2, -0.5 ;  /* 0xbfe0000002167828 */ /* 0x000fe20000000000 */
[----:B------:R-:W-:Y:S01]  /*0b70*/  IMAD.MOV.U32 R24, RZ, RZ, 0x652b82fe ;  /* 0x652b82feff187424 */ /* 0x000fe200078e00ff */
[----:B------:R-:W-:Y:S01]  /*0b80*/  UMOV UR18, 0xfefa39ef ;  /* 0xfefa39ef00127882 */ /* 0x000fe20000000000 */
[----:B------:R-:W-:Y:S01]  /*0b90*/  IMAD.MOV.U32 R25, RZ, RZ, 0x3ff71547 ;  /* 0x3ff71547ff197424 */ /* 0x000fe200078e00ff */
[----:B------:R-:W-:Y:S01]  /*0ba0*/  UMOV UR19, 0x3fe62e42 ;  /* 0x3fe62e4200137882 */ /* 0x000fe20000000000 */
[----:B------:R-:W-:Y:S01]  /*0bb0*/  IMAD.MOV.U32 R26, RZ, RZ, 0x1871100e ;  /* 0x1871100eff1a7424 */ /* 0x000fe200078e00ff */
[----:B------:R-:W-:Y:S01]  /*0bc0*/  MOV R27, 0x3fcda671 ;  /* 0x3fcda671001b7802 */ /* 0x000fe20000000f00 */
[----:B------:R-:W-:Y:S01]  /*0bd0*/  BSSY.RECONVERGENT B0, `(.L_x_9) ;  /* 0x0000041000007945 */ /* 0x000fe20003800200 */
[----:B------:R-:W-:Y:S02]  /*0be0*/  DMUL R22, R22, R2 ;  /* 0x0000000216167228 */ /* 0x000fe40000000000 */
[----:B------:R-:W-:-:S02]  /*0bf0*/  DADD R16, -R16, R2 ;  /* 0x0000000010107229 */ /* 0x000fc40000000102 */
[----:B------:R-:W-:-:S04]  /*0c00*/  DFMA R26, |R2|, R26, 1 ;  /* 0x3ff00000021a742b */ /* 0x000fc8000000021a */
[----:B------:R-:W-:Y:S02]  /*0c10*/  DFMA R24, R22, R24, 6.75539944105574400000e+15 ;  /* 0x433800001618742b */ /* 0x000fe40000000018 */
[----:B------:R-:W-:-:S06]  /*0c20*/  FSETP.GEU.AND P0, PT, |R23|, 4.1917929649353027344, PT ;  /* 0x4086232b1700780b */ /* 0x000fcc0003f0e200 */
[----:B------:R-:W-:-:S08]  /*0c30*/  DADD R18, R24, -6.75539944105574400000e+15 ;  /* 0xc338000018127429 */ /* 0x000fd00000000000 */
[----:B------:R-:W-:Y:S01]  /*0c40*/  DFMA R20, R18, -UR18, R22 ;  /* 0x8000001212147c2b */ /* 0x000fe20008000016 */
[----:B------:R-:W-:Y:S01]  /*0c50*/  UMOV UR18, 0x3b39803f ;  /* 0x3b39803f00127882 */ /* 0x000fe20000000000 */
[----:B------:R-:W-:-:S06]  /*0c60*/  UMOV UR19, 0x3c7abc9e ;  /* 0x3c7abc9e00137882 */ /* 0x000fcc0000000000 */
[----:B------:R-:W-:Y:S01]  /*0c70*/  DFMA R18, R18, -UR18, R20 ;  /* 0x8000001212127c2b */ /* 0x000fe20008000014 */
[----:B------:R-:W-:Y:S01]  /*0c80*/  UMOV UR18, 0x69ce2bdf ;  /* 0x69ce2bdf00127882 */ /* 0x000fe20000000000 */
[----:B------:R-:W-:Y:S01]  /*0c90*/  IMAD.MOV.U32 R20, RZ, RZ, -0x35dec16 ;  /* 0xfca213eaff147424 */ /* 0x000fe200078e00ff */
[----:B------:R-:W-:Y:S01]  /*0ca0*/  UMOV UR19, 0x3e5ade15 ;  /* 0x3e5ade1500137882 */ /* 0x000fe20000000000 */
[----:B------:R-:W-:-:S06]  /*0cb0*/  IMAD.MOV.U32 R21, RZ, RZ, 0x3e928af3 ;  /* 0x3e928af3ff157424 */ /* 0x000fcc00078e00ff */
[----:B------:R-:W-:Y:S01]  /*0cc0*/  DFMA R20, R18, UR18, R20 ;  /* 0x0000001212147c2b */ /* 0x000fe20008000014 */
        /* <DEDUP_REMOVED lines=13> */
[----:B------:R-:W-:Y:S01]  /*0da0*/  UMOV UR19, 0x3f811111 ;  /* 0x3f81111100137882 */ /* 0x000fe20000000000 */
[----:B------:R-:W0:Y:S01]  /*0db0*/  MUFU.RCP64H R21, R27 ;  /* 0x0000001b00157308 */ /* 0x000e220000001800 */
[----:B------:R-:W-:-:S04]  /*0dc0*/  VIADD R20, R27, 0x300402 ;  /* 0x003004021b147836 */ /* 0x000fc80000000000 */
[----:B------:R-:W-:Y:S01]  /*0dd0*/  DFMA R28, R18, R28, UR18 ;  /* 0x00000012121c7e2b */ /* 0x000fe2000800001c */
[----:B------:R-:W-:Y:S01]  /*0de0*/  UMOV UR18, 0x555502a1 ;  /* 0x555502a100127882 */ /* 0x000fe20000000000 */
[----:B------:R-:W-:Y:S01]  /*0df0*/  UMOV UR19, 0x3fa55555 ;  /* 0x3fa5555500137882 */ /* 0x000fe20000000000 */
[----:B------:R-:W-:-:S05]  /*0e00*/  FSETP.GEU.AND P2, PT, |R20|, 5.8789094863358348022e-39, PT ;  /* 0x004004021400780b */ /* 0x000fca0003f4e200 */
[----:B------:R-:W-:Y:S01]  /*0e10*/  DFMA R28, R18, R28, UR18 ;  /* 0x00000012121c7e2b */ /* 0x000fe2000800001c */
[----:B------:R-:W-:Y:S01]  /*0e20*/  UMOV UR18, 0x55555511 ;  /* 0x5555551100127882 */ /* 0x000fe20000000000 */
[----:B------:R-:W-:Y:S01]  /*0e30*/  UMOV UR19, 0x3fc55555 ;  /* 0x3fc5555500137882 */ /* 0x000fe20000000000 */
[----:B0-----:R-:W-:-:S05]  /*0e40*/  DFMA R30, -R26, R20, 1 ;  /* 0x3ff000001a1e742b */ /* 0x001fca0000000114 */
[----:B------:R-:W-:Y:S01]  /*0e50*/  DFMA R28, R18, R28, UR18 ;  /* 0x00000012121c7e2b */ /* 0x000fe2000800001c */
[----:B------:R-:W-:Y:S01]  /*0e60*/  UMOV UR18, 0xb ;  /* 0x0000000b00127882 */ /* 0x000fe20000000000 */
[----:B------:R-:W-:Y:S01]  /*0e70*/  UMOV UR19, 0x3fe00000 ;  /* 0x3fe0000000137882 */ /* 0x000fe20000000000 */
[----:B------:R-:W-:-:S05]  /*0e80*/  DFMA R30, R30, R30, R30 ;  /* 0x0000001e1e1e722b */ /* 0x000fca000000001e */
[----:B------:R-:W-:-:S03]  /*0e90*/  DFMA R28, R18, R28, UR18 ;  /* 0x00000012121c7e2b */ /* 0x000fc6000800001c */
[----:B------:R-:W-:-:S05]  /*0ea0*/  DFMA R30, R20, R30, R20 ;  /* 0x0000001e141e722b */ /* 0x000fca0000000014 */
[----:B------:R-:W-:-:S03]  /*0eb0*/  DFMA R28, R18, R28, 1 ;  /* 0x3ff00000121c742b */ /* 0x000fc6000000001c */
[----:B------:R-:W-:-:S05]  /*0ec0*/  DFMA R32, -R26, R30, 1 ;  /* 0x3ff000001a20742b */ /* 0x000fca000000011e */
[----:B------:R-:W-:-:S03]  /*0ed0*/  DFMA R28, R18, R28, 1 ;  /* 0x3ff00000121c742b */ /* 0x000fc6000000001c */
[----:B------:R-:W-:-:S07]  /*0ee0*/  DFMA R18, R30, R32, R30 ;  /* 0x000000201e12722b */ /* 0x000fce000000001e */
[----:B------:R-:W-:Y:S02]  /*0ef0*/  IMAD R21, R24, 0x100000, R29 ;  /* 0x0010000018157824 */ /* 0x000fe400078e021d */
[----:B------:R-:W-:Y:S01]  /*0f00*/  IMAD.MOV.U32 R20, RZ, RZ, R28 ;  /* 0x000000ffff147224 */ /* 0x000fe200078e001c */
[----:B------:R-:W-:Y:S06]  /*0f10*/  @!P0 BRA `(.L_x_10) ;  /* 0x0000000000308947 */ /* 0x000fec0003800000 */
[----:B------:R-:W-:Y:S01]  /*0f20*/  FSETP.GEU.AND P1, PT, |R23|, 4.2275390625, PT ;  /* 0x408748001700780b */ /* 0x000fe20003f2e200 */
[C---:B------:R-:W-:Y:S02]  /*0f30*/  DADD R20, R22.reuse, +INF ;  /* 0x7ff0000016147429 */ /* 0x040fe40000000000 */
[----:B------:R-:W-:-:S08]  /*0f40*/  DSETP.GEU.AND P0, PT, R22, RZ, PT ;  /* 0x000000ff1600722a */ /* 0x000fd00003f0e000 */
[----:B------:R-:W-:Y:S02]  /*0f50*/  FSEL R20, R20, RZ, P0 ;  /* 0x000000ff14147208 */ /* 0x000fe40000000000 */
[----:B------:R-:W-:Y:S02]  /*0f60*/  @!P1 LEA.HI R14, R24, R24, RZ, 0x1 ;  /* 0x00000018180e9211 */ /* 0x000fe400078f08ff */
[----:B------:R-:W-:Y:S02]  /*0f70*/  FSEL R21, R21, RZ, P0 ;  /* 0x000000ff15157208 */ /* 0x000fe40000000000 */
[----:B------:R-:W-:-:S05]  /*0f80*/  @!P1 SHF.R.S32.HI R23, RZ, 0x1, R14 ;  /* 0x00000001ff179819 */ /* 0x000fca000001140e */
[----:B------:R-:W-:Y:S02]  /*0f90*/  @!P1 IMAD.IADD R22, R24, 0x1, -R23 ;  /* 0x0000000118169824 */ /* 0x000fe400078e0a17 */
[----:B------:R-:W-:-:S03]  /*0fa0*/  @!P1 IMAD R29, R23, 0x100000, R29 ;  /* 0x00100000171d9824 */ /* 0x000fc600078e021d */
[----:B------:R-:W-:Y:S01]  /*0fb0*/  @!P1 LEA R23, R22, 0x3ff00000, 0x14 ;  /* 0x3ff0000016179811 */ /* 0x000fe200078ea0ff */
[----:B------:R-:W-:-:S06]  /*0fc0*/  @!P1 IMAD.MOV.U32 R22, RZ, RZ, RZ ;  /* 0x000000ffff169224 */ /* 0x000fcc00078e00ff */
[----:B------:R-:W-:-:S11]  /*0fd0*/  @!P1 DMUL R20, R28, R22 ;  /* 0x000000161c149228 */ /* 0x000fd60000000000 */
.L_x_10:
[----:B------:R-:W-:Y:S05]  /*0fe0*/  BSYNC.RECONVERGENT B0 ;  /* 0x0000000000007941 */ /* 0x000fea0003800200 */
.L_x_9:
[----:B------:R-:W-:Y:S04]  /*0ff0*/  BSSY.RECONVERGENT B0, `(.L_x_11) ;  /* 0x000000a000007945 */ /* 0x000fe80003800200 */
[----:B------:R-:W-:Y:S05]  /*1000*/  @P2 BRA `(.L_x_12) ;  /* 0x0000000000202947 */ /* 0x000fea0003800000 */
[----:B------:R-:W-:Y:S01]  /*1010*/  LOP3.LUT R24, R27, 0x7fffffff, RZ, 0xc0, !PT ;  /* 0x7fffffff1b187812 */ /* 0x000fe200078ec0ff */
[----:B------:R-:W-:Y:S01]  /*1020*/  IMAD.MOV.U32 R18, RZ, RZ, R26 ;  /* 0x000000ffff127224 */ /* 0x000fe200078e001a */
[----:B------:R-:W-:Y:S02]  /*1030*/  MOV R19, R27 ;  /* 0x0000001b00137202 */ /* 0x000fe40000000f00 */
[----:B------:R-:W-:Y:S01]  /*1040*/  MOV R14, 0x1070 ;  /* 0x00001070000e7802 */ /* 0x000fe20000000f00 */
[----:B------:R-:W-:-:S07]  /*1050*/  VIADD R24, R24, 0xfff00000 ;  /* 0xfff0000018187836 */ /* 0x000fce0000000000 */
[----:B------:R-:W-:Y:S05]  /*1060*/  CALL.REL.NOINC `($__internal_0_$__cuda_sm20_dblrcp_rn_slowpath_v3) ;  /* 0x0000000c004c7944 */ /* 0x000fea0003c00000 */
[----:B------:R-:W-:Y:S02]  /*1070*/  IMAD.MOV.U32 R18, RZ, RZ, R22 ;  /* 0x000000ffff127224 */ /* 0x000fe400078e0016 */
[----:B------:R-:W-:-:S07]  /*1080*/  IMAD.MOV.U32 R19, RZ, RZ, R23 ;  /* 0x000000ffff137224 */ /* 0x000fce00078e0017 */
.L_x_12:
[----:B------:R-:W-:Y:S05]  /*1090*/  BSYNC.RECONVERGENT B0 ;  /* 0x0000000000007941 */ /* 0x000fea0003800200 */
.L_x_11:
[C---:B------:R-:W-:Y:S01]  /*10a0*/  DMUL R26, R16.reuse, -0.5 ;  /* 0xbfe00000101a7828 */ /* 0x040fe20000000000 */
[----:B------:R-:W-:Y:S01]  /*10b0*/  IMAD.MOV.U32 R24, RZ, RZ, 0x652b82fe ;  /* 0x652b82feff187424 */ /* 0x000fe200078e00ff */
[----:B------:R-:W-:Y:S01]  /*10c0*/  UMOV UR18, 0xfefa39ef ;  /* 0xfefa39ef00127882 */ /* 0x000fe20000000000 */
[----:B------:R-:W-:Y:S01]  /*10d0*/  IMAD.MOV.U32 R25, RZ, RZ, 0x3ff71547 ;  /* 0x3ff71547ff197424 */ /* 0x000fe200078e00ff */
[----:B------:R-:W-:Y:S01]  /*10e0*/  UMOV UR19, 0x3fe62e42 ;  /* 0x3fe62e4200137882 */ /* 0x000fe20000000000 */
[----:B------:R-:W-:Y:S01]  /*10f0*/  IMAD.MOV.U32 R30, RZ, RZ, -0x35dec16 ;  /* 0xfca213eaff1e7424 */ /* 0x000fe200078e00ff */
[----:B------:R-:W-:Y:S01]  /*1100*/  UMOV UR20, 0x11122322 ;  /* 0x1112232200147882 */ /* 0x000fe20000000000 */
[----:B------:R-:W-:Y:S01]  /*1110*/  IMAD.MOV.U32 R31, RZ, RZ, 0x3e928af3 ;  /* 0x3e928af3ff1f7424 */ /* 0x000fe200078e00ff */
[----:B------:R-:W-:Y:S01]  /*1120*/  DMUL R26, R16, R26 ;  /* 0x0000001a101a7228 */ /* 0x000fe20000000000 */
[----:B------:R-:W-:Y:S01]  /*1130*/  UMOV UR21, 0x3f811111 ;  /* 0x3f81111100157882 */ /* 0x000fe20000000000 */
[----:B------:R-:W-:Y:S01]  /*1140*/  DSETP.GT.AND P1, PT, R2, RZ, PT ;  /* 0x000000ff0200722a */ /* 0x000fe20003f24000 */
[----:B------:R-:W-:Y:S05]  /*1150*/  BSSY.RECONVERGENT B0, `(.L_x_13) ;  /* 0x0000053000007945 */ /* 0x000fea0003800200 */
[----:B------:R-:W-:-:S02]  /*1160*/  DFMA R24, R26, R24, 6.75539944105574400000e+15 ;  /* 0x433800001a18742b */ /* 0x000fc40000000018 */
[----:B------:R-:W-:-:S06]  /*1170*/  FSETP.GEU.AND P2, PT, |R27|, 4.1917929649353027344, PT ;  /* 0x4086232b1b00780b */ /* 0x000fcc0003f4e200 */
[----:B------:R-:W-:-:S08]  /*1180*/  DADD R28, R24, -6.75539944105574400000e+15 ;  /* 0xc3380000181c7429 */ /* 0x000fd00000000000 */
[----:B------:R-:W-:Y:S01]  /*1190*/  DFMA R22, R28, -UR18, R26 ;  /* 0x800000121c167c2b */ /* 0x000fe2000800001a */
[----:B------:R-:W-:Y:S01]  /*11a0*/  UMOV UR18, 0x3b39803f ;  /* 0x3b39803f00127882 */ /* 0x000fe20000000000 */
[----:B------:R-:W-:-:S06]  /*11b0*/  UMOV UR19, 0x3c7abc9e ;  /* 0x3c7abc9e00137882 */ /* 0x000fcc0000000000 */
[----:B------:R-:W-:Y:S01]  /*11c0*/  DFMA R28, R28, -UR18, R22 ;  /* 0x800000121c1c7c2b */ /* 0x000fe20008000016 */
[----:B------:R-:W-:Y:S01]  /*11d0*/  UMOV UR18, 0x69ce2bdf ;  /* 0x69ce2bdf00127882 */ /* 0x000fe20000000000 */
[----:B------:R-:W-:Y:S01]  /*11e0*/  HFMA2 R22, -RZ, RZ, 27.78125, 39424 ;  /* 0x4ef278d0ff167431 */ /* 0x000fe200000001ff */
[----:B------:R-:W-:Y:S01]  /*11f0*/  UMOV UR19, 0x3e5ade15 ;  /* 0x3e5ade1500137882 */ /* 0x000fe20000000000 */
[----:B------:R-:W-:-:S04]  /*1200*/  IMAD.MOV.U32 R23, RZ, RZ, 0x3ffd23dd ;  /* 0x3ffd23ddff177424 */ /* 0x000fc800078e00ff */
[----:B------:R-:W-:Y:S01]  /*1210*/  DFMA R30, R28, UR18, R30 ;  /* 0x000000121c1e7c2b */ /* 0x000fe2000800001e */
[----:B------:R-:W-:Y:S01]  /*1220*/  UMOV UR18, 0xd6f42943 ;  /* 0xd6f4294300127882 */ /* 0x000fe20000000000 */
[----:B------:R-:W-:Y:S02]  /*1230*/  UMOV UR19, 0x3ff548cd ;  /* 0x3ff548cd00137882 */ /* 0x000fe40000000000 */
[----:B------:R-:W-:Y:S01]  /*1240*/  DFMA R22, R18, UR18, -R22 ;  /* 0x0000001212167c2b */ /* 0x000fe20008000816 */
[----:B------:R-:W-:Y:S01]  /*1250*/  UMOV UR18, 0x62401315 ;  /* 0x6240131500127882 */ /* 0x000fe20000000000 */
[----:B------:R-:W-:Y:S02]  /*1260*/  UMOV UR19, 0x3ec71dee ;  /* 0x3ec71dee00137882 */ /* 0x000fe40000000000 */
[----:B------:R-:W-:Y:S01]  /*1270*/  DFMA R30, R28, R30, UR18 ;  /* 0x000000121c1e7e2b */ /* 0x000fe2000800001e */
[----:B------:R-:W-:Y:S01]  /*1280*/  UMOV UR18, 0x25f5e68 ;  /* 0x025f5e6800127882 */ /* 0x000fe20000000000 */
[----:B------:R-:W-:-:S02]  /*1290*/  UMOV UR19, 0x3ffc80ef ;  /* 0x3ffc80ef00137882 */ /* 0x000fc40000000000 */
[----:B------:R-:W-:Y:S01]  /*12a0*/  DFMA R22, R22, R18, UR18 ;  /* 0x0000001216167e2b */ /* 0x000fe20008000012 */
[----:B------:R-:W-:Y:S01]  /*12b0*/  UMOV UR18, 0x7c89eb71 ;  /* 0x7c89eb7100127882 */ /* 0x000fe20000000000 */
[----:B------:R-:W-:Y:S02]  /*12c0*/  UMOV UR19, 0x3efa0199 ;  /* 0x3efa019900137882 */ /* 0x000fe40000000000 */
[----:B------:R-:W-:Y:S01]  /*12d0*/  DFMA R30, R28, R30, UR18 ;  /* 0x000000121c1e7e2b */ /* 0x000fe2000800001e */
[----:B------:R-:W-:Y:S01]  /*12e0*/  UMOV UR18, 0xe5a8325b ;  /* 0xe5a8325b00127882 */ /* 0x000fe20000000000 */
[----:B------:R-:W-:Y:S02]  /*12f0*/  UMOV UR19, 0x3fd6d1f0 ;  /* 0x3fd6d1f000137882 */ /* 0x000fe40000000000 */
[----:B------:R-:W-:Y:S01]  /*1300*/  DFMA R22, R22, R18, -UR18 ;  /* 0x8000001216167e2b */ /* 0x000fe20008000012 */
[----:B------:R-:W-:Y:S01]  /*1310*/  UMOV UR18, 0x14761f65 ;  /* 0x14761f6500127882 */ /* 0x000fe20000000000 */
[----:B------:R-:W-:-:S02]  /*1320*/  UMOV UR19, 0x3f2a01a0 ;  /* 0x3f2a01a000137882 */ /* 0x000fc40000000000 */
[----:B------:R-:W-:Y:S01]  /*1330*/  DFMA R32, R28, R30, UR18 ;  /* 0x000000121c207e2b */ /* 0x000fe2000800001e */
[----:B------:R-:W-:Y:S01]  /*1340*/  UMOV UR18, 0x3a92f8ec ;  /* 0x3a92f8ec00127882 */ /* 0x000fe20000000000 */
[----:B------:R-:W-:Y:S02]  /*1350*/  UMOV UR19, 0x3fd470bf ;  /* 0x3fd470bf00137882 */ /* 0x000fe40000000000 */
[----:B------:R-:W-:Y:S01]  /*1360*/  DFMA R30, R22, R18, UR18 ;  /* 0x00000012161e7e2b */ /* 0x000fe20008000012 */
[----:B------:R-:W-:Y:S01]  /*1370*/  UMOV UR18, 0x1852b7af ;  /* 0x1852b7af00127882 */ /* 0x000fe20000000000 */
[----:B------:R-:W-:Y:S01]  /*1380*/  IMAD.MOV.U32 R22, RZ, RZ, 0x1871100e ;  /* 0x1871100eff167424 */ /* 0x000fe200078e00ff */
[----:B------:R-:W-:Y:S01]  /*1390*/  UMOV UR19, 0x3f56c16c ;  /* 0x3f56c16c00137882 */ /* 0x000fe20000000000 */
[----:B------:R-:W-:Y:S01]  /*13a0*/  IMAD.MOV.U32 R23, RZ, RZ, 0x3fcda671 ;  /* 0x3fcda671ff177424 */ /* 0x000fe200078e00ff */
[----:B------:R-:W-:Y:S01]  /*13b0*/  DFMA R32, R28, R32, UR18 ;  /* 0x000000121c207e2b */ /* 0x000fe20008000020 */
[----:B------:R-:W-:Y:S01]  /*13c0*/  UMOV UR18, 0x33d3d180 ;  /* 0x33d3d18000127882 */ /* 0x000fe20000000000 */
[----:B------:R-:W-:Y:S01]  /*13d0*/  UMOV UR19, 0x3fd98845 ;  /* 0x3fd9884500137882 */ /* 0x000fe20000000000 */
[----:B------:R-:W-:-:S02]  /*13e0*/  DMUL R30, R30, R18 ;  /* 0x000000121e1e7228 */ /* 0x000fc40000000000 */
[----:B------:R-:W-:Y:S02]  /*13f0*/  DFMA R22, |R16|, R22, 1 ;  /* 0x3ff000001016742b */ /* 0x000fe40000000216 */
[----:B------:R-:W-:Y:S01]  /*1400*/  DMUL R20, R20, UR18 ;  /* 0x0000001214147c28 */ /* 0x000fe20008000000 */
[----:B------:R-:W-:Y:S01]  /*1410*/  UMOV UR18, 0x555502a1 ;  /* 0x555502a100127882 */ /* 0x000fe20000000000 */
[----:B------:R-:W-:Y:S01]  /*1420*/  DFMA R32, R28, R32, UR20 ;  /* 0x000000141c207e2b */ /* 0x000fe20008000020 */
[----:B------:R-:W-:Y:S01]  /*1430*/  UMOV UR19, 0x3fa55555 ;  /* 0x3fa5555500137882 */ /* 0x000fe20000000000 */
[----:B------:R-:W0:Y:S04]  /*1440*/  MUFU.RCP64H R19, R23 ;  /* 0x0000001700137308 */ /* 0x000e280000001800 */
[----:B------:R-:W-:Y:S01]  /*1450*/  VIADD R18, R23, 0x300402 ;  /* 0x0030040217127836 */ /* 0x000fe20000000000 */
[----:B------:R-:W-:-:S02]  /*1460*/  DMUL R20, R20, R30 ;  /* 0x0000001e14147228 */ /* 0x000fc40000000000 */
[----:B------:R-:W-:Y:S01]  /*1470*/  DFMA R32, R28, R32, UR18 ;  /* 0x000000121c207e2b */ /* 0x000fe20008000020 */
[----:B------:R-:W-:Y:S01]  /*1480*/  UMOV UR18, 0x55555511 ;  /* 0x5555551100127882 */ /* 0x000fe20000000000 */
[----:B------:R-:W-:Y:S01]  /*1490*/  UMOV UR19, 0x3fc55555 ;  /* 0x3fc5555500137882 */ /* 0x000fe20000000000 */
[----:B------:R-:W-:-:S05]  /*14a0*/  FSETP.GEU.AND P0, PT, |R18|, 5.8789094863358348022e-39, PT ;  /* 0x004004021200780b */ /* 0x000fca0003f0e200 */
[----:B------:R-:W-:Y:S01]  /*14b0*/  DFMA R32, R28, R32, UR18 ;  /* 0x000000121c207e2b */ /* 0x000fe20008000020 */
[----:B------:R-:W-:Y:S01]  /*14c0*/  UMOV UR18, 0xb ;  /* 0x0000000b00127882 */ /* 0x000fe20000000000 */
[----:B0-----:R-:W-:Y:S01]  /*14d0*/  DFMA R30, -R22, R18, 1 ;  /* 0x3ff00000161e742b */ /* 0x001fe20000000112 */
[----:B------:R-:W-:-:S05]  /*14e0*/  UMOV UR19, 0x3fe00000 ;  /* 0x3fe0000000137882 */ /* 0x000fca0000000000 */
[----:B------:R-:W-:Y:S02]  /*14f0*/  DFMA R32, R28, R32, UR18 ;  /* 0x000000121c207e2b */ /* 0x000fe40008000020 */
[----:B------:R-:W-:-:S06]  /*1500*/  DFMA R30, R30, R30, R30 ;  /* 0x0000001e1e1e722b */ /* 0x000fcc000000001e */
[----:B------:R-:W-:Y:S02]  /*1510*/  DFMA R32, R28, R32, 1 ;  /* 0x3ff000001c20742b */ /* 0x000fe40000000020 */
[----:B------:R-:W-:-:S06]  /*1520*/  DFMA R30, R18, R30, R18 ;  /* 0x0000001e121e722b */ /* 0x000fcc0000000012 */
[----:B------:R-:W-:Y:S02]  /*1530*/  DFMA R28, R28, R32, 1 ;  /* 0x3ff000001c1c742b */ /* 0x000fe40000000020 */
[----:B------:R-:W-:Y:S02]  /*1540*/  DADD R32, -R20, 1 ;  /* 0x3ff0000014207429 */ /* 0x000fe40000000100 */
[----:B------:R-:W-:-:S08]  /*1550*/  DFMA R2, -R22, R30, 1 ;  /* 0x3ff000001602742b */ /* 0x000fd0000000011e */
[----:B------:R-:W-:Y:S01]  /*1560*/  DFMA R18, R30, R2, R30 ;  /* 0x000000021e12722b */ /* 0x000fe2000000001e */
[----:B------:R-:W-:Y:S01]  /*1570*/  FSEL R20, R32, R20, P1 ;  /* 0x0000001420147208 */ /* 0x000fe20000800000 */
[----:B------:R-:W-:Y:S01]  /*1580*/  IMAD R3, R24, 0x100000, R29 ;  /* 0x0010000018037824 */ /* 0x000fe200078e021d */
[----:B------:R-:W-:Y:S01]  /*1590*/  FSEL R21, R33, R21, P1 ;  /* 0x0000001521157208 */ /* 0x000fe20000800000 */
[----:B------:R-:W-:Y:S01]  /*15a0*/  IMAD.MOV.U32 R2, RZ, RZ, R28 ;  /* 0x000000ffff027224 */ /* 0x000fe200078e001c */
[----:B------:R-:W-:Y:S06]  /*15b0*/  @!P2 BRA `(.L_x_14) ;  /* 0x000000000030a947 */ /* 0x000fec0003800000 */
[----:B------:R-:W-:Y:S01]  /*15c0*/  FSETP.GEU.AND P2, PT, |R27|, 4.2275390625, PT ;  /* 0x408748001b00780b */ /* 0x000fe20003f4e200 */
[C---:B------:R-:W-:Y:S02]  /*15d0*/  DADD R30, R26.reuse, +INF ;  /* 0x7ff000001a1e7429 */ /* 0x040fe40000000000 */
[----:B------:R-:W-:-:S08]  /*15e0*/  DSETP.GEU.AND P1, PT, R26, RZ, PT ;  /* 0x000000ff1a00722a */ /* 0x000fd00003f2e000 */
[----:B------:R-:W-:Y:S02]  /*15f0*/  FSEL R3, R31, RZ, P1 ;  /* 0x000000ff1f037208 */ /* 0x000fe40000800000 */
[----:B------:R-:W-:-:S04]  /*1600*/  @!P2 LEA.HI R2, R24, R24, RZ, 0x1 ;  /* 0x000000181802a211 */ /* 0x000fc800078f08ff */
[----:B------:R-:W-:Y:S02]  /*1610*/  @!P2 SHF.R.S32.HI R25, RZ, 0x1, R2 ;  /* 0x00000001ff19a819 */ /* 0x000fe40000011402 */
[----:B------:R-:W-:Y:S02]  /*1620*/  FSEL R2, R30, RZ, P1 ;  /* 0x000000ff1e027208 */ /* 0x000fe40000800000 */
[----:B------:R-:W-:Y:S01]  /*1630*/  @!P2 LEA R29, R25, R29, 0x14 ;  /* 0x0000001d191da211 */ /* 0x000fe200078ea0ff */
[----:B------:R-:W-:-:S05]  /*1640*/  @!P2 IMAD.IADD R24, R24, 0x1, -R25 ;  /* 0x000000011818a824 */ /* 0x000fca00078e0a19 */
[----:B------:R-:W-:Y:S01]  /*1650*/  @!P2 LEA R25, R24, 0x3ff00000, 0x14 ;  /* 0x3ff000001819a811 */ /* 0x000fe200078ea0ff */
[----:B------:R-:W-:-:S06]  /*1660*/  @!P2 IMAD.MOV.U32 R24, RZ, RZ, RZ ;  /* 0x000000ffff18a224 */ /* 0x000fcc00078e00ff */
[----:B------:R-:W-:-:S11]  /*1670*/  @!P2 DMUL R2, R28, R24 ;  /* 0x000000181c02a228 */ /* 0x000fd60000000000 */
.L_x_14:
[----:B------:R-:W-:Y:S05]  /*1680*/  BSYNC.RECONVERGENT B0 ;  /* 0x0000000000007941 */ /* 0x000fea0003800200 */
.L_x_13:
[----:B------:R-:W-:Y:S04]  /*1690*/  BSSY.RECONVERGENT B0, `(.L_x_15) ;  /* 0x000000a000007945 */ /* 0x000fe80003800200 */
[----:B------:R-:W-:Y:S05]  /*16a0*/  @P0 BRA `(.L_x_16) ;  /* 0x0000000000200947 */ /* 0x000fea0003800000 */
[----:B------:R-:W-:Y:S01]  /*16b0*/  LOP3.LUT R24, R23, 0x7fffffff, RZ, 0xc0, !PT ;  /* 0x7fffffff17187812 */ /* 0x000fe200078ec0ff */
[----:B------:R-:W-:Y:S01]  /*16c0*/  IMAD.MOV.U32 R18, RZ, RZ, R22 ;  /* 0x000000ffff127224 */ /* 0x000fe200078e0016 */
[----:B------:R-:W-:Y:S01]  /*16d0*/  MOV R14, 0x1710 ;  /* 0x00001710000e7802 */ /* 0x000fe20000000f00 */
[----:B------:R-:W-:Y:S02]  /*16e0*/  IMAD.MOV.U32 R19, RZ, RZ, R23 ;  /* 0x000000ffff137224 */ /* 0x000fe400078e0017 */
[----:B------:R-:W-:-:S07]  /*16f0*/  VIADD R24, R24, 0xfff00000 ;  /* 0xfff0000018187836 */ /* 0x000fce0000000000 */
[----:B------:R-:W-:Y:S05]  /*1700*/  CALL.REL.NOINC `($__internal_0_$__cuda_sm20_dblrcp_rn_slowpath_v3) ;  /* 0x0000000400a47944 */ /* 0x000fea0003c00000 */
[----:B------:R-:W-:Y:S02]  /*1710*/  IMAD.MOV.U32 R18, RZ, RZ, R22 ;  /* 0x000000ffff127224 */ /* 0x000fe400078e0016 */
[----:B------:R-:W-:-:S07]  /*1720*/  IMAD.MOV.U32 R19, RZ, RZ, R23 ;  /* 0x000000ffff137224 */ /* 0x000fce00078e0017 */
.L_x_16:
[----:B------:R-:W-:Y:S05]  /*1730*/  BSYNC.RECONVERGENT B0 ;  /* 0x0000000000007941 */ /* 0x000fea0003800200 */
.L_x_15:
[----:B------:R-:W-:Y:S01]  /*1740*/  DMUL R4, R4, -UR14 ;  /* 0x8000000e04047c28 */ /* 0x000fe20008000000 */
[----:B------:R-:W-:Y:S01]  /*1750*/  IMAD.MOV.U32 R22, RZ, RZ, 0x652b82fe ;  /* 0x652b82feff167424 */ /* 0x000fe200078e00ff */
[----:B------:R-:W-:Y:S01]  /*1760*/  MOV R23, 0x3ff71547 ;  /* 0x3ff7154700177802 */ /* 0x000fe20000000f00 */
[----:B------:R-:W-:Y:S01]  /*1770*/  UMOV UR18, 0xfefa39ef ;  /* 0xfefa39ef00127882 */ /* 0x000fe20000000000 */
[----:B------:R-:W-:Y:S01]  /*1780*/  UMOV UR19, 0x3fe62e42 ;  /* 0x3fe62e4200137882 */ /* 0x000fe20000000000 */
[----:B------:R-:W-:Y:S01]  /*1790*/  IMAD.MOV.U32 R30, RZ, RZ, 0x4ef278d0 ;  /* 0x4ef278d0ff1e7424 */ /* 0x000fe200078e00ff */
[----:B------:R-:W-:Y:S01]  /*17a0*/  UMOV UR20, 0xb ;  /* 0x0000000b00147882 */ /* 0x000fe20000000000 */
[----:B------:R-:W-:Y:S01]  /*17b0*/  IMAD.MOV.U32 R31, RZ, RZ, 0x3ffd23dd ;  /* 0x3ffd23ddff1f7424 */ /* 0x000fe200078e00ff */
[----:B------:R-:W-:Y:S01]  /*17c0*/  DFMA R22, R4, R22, 6.75539944105574400000e+15 ;  /* 0x433800000416742b */ /* 0x000fe20000000016 */
[----:B------:R-:W-:Y:S01]  /*17d0*/  UMOV UR21, 0x3fe00000 ;  /* 0x3fe0000000157882 */ /* 0x000fe20000000000 */
[----:B------:R-:W-:Y:S01]  /*17e0*/  FSETP.GEU.AND P1, PT, |R5|, 4.1917929649353027344, PT ;  /* 0x4086232b0500780b */ /* 0x000fe20003f2e200 */
[----:B------:R-:W-:Y:S01]  /*17f0*/  DSETP.GT.AND P0, PT, R16, RZ, PT ;  /* 0x000000ff1000722a */ /* 0x000fe20003f04000 */
[----:B------:R-:W-:Y:S04]  /*1800*/  BSSY.RECONVERGENT B0, `(.L_x_17) ;  /* 0x0000046000007945 */ /* 0x000fe80003800200 */
        /* <DEDUP_REMOVED lines=42> */
[----:B------:R-:W-:Y:S01]  /*1ab0*/  DFMA R28, R24, R28, UR18 ;  /* 0x00000012181c7e2b */ /* 0x000fe2000800001c */
[----:B------:R-:W-:Y:S01]  /*1ac0*/  UMOV UR18, 0x33d3d180 ;  /* 0x33d3d18000127882 */ /* 0x000fe20000000000 */
[----:B------:R-:W-:-:S02]  /*1ad0*/  UMOV UR19, 0x3fd98845 ;  /* 0x3fd9884500137882 */ /* 0x000fc40000000000 */
[----:B------:R-:W-:Y:S02]  /*1ae0*/  DMUL R26, R26, R18 ;  /* 0x000000121a1a7228 */ /* 0x000fe40000000000 */
[----:B------:R-:W-:Y:S02]  /*1af0*/  DMUL R2, R2, UR18 ;  /* 0x0000001202027c28 */ /* 0x000fe40008000000 */
[----:B------:R-:W-:-:S06]  /*1b00*/  DFMA R28, R24, R28, UR20 ;  /* 0x00000014181c7e2b */ /* 0x000fcc000800001c */
[----:B------:R-:W-:Y:S02]  /*1b10*/  DMUL R2, R2, R26 ;  /* 0x0000001a02027228 */ /* 0x000fe40000000000 */
[----:B------:R-:W-:-:S06]  /*1b20*/  DFMA R28, R24, R28, 1 ;  /* 0x3ff00000181c742b */ /* 0x000fcc000000001c */
[----:B------:R-:W-:Y:S02]  /*1b30*/  DADD R18, -R2, 1 ;  /* 0x3ff0000002127429 */ /* 0x000fe40000000100 */
[----:B------:R-:W-:-:S08]  /*1b40*/  DFMA R24, R24, R28, 1 ;  /* 0x3ff000001818742b */ /* 0x000fd0000000001c */
[----:B------:R-:W-:Y:S02]  /*1b50*/  FSEL R2, R18, R2, P0 ;  /* 0x0000000212027208 */ /* 0x000fe40000000000 */
[----:B------:R-:W-:Y:S01]  /*1b60*/  FSEL R3, R19, R3, P0 ;  /* 0x0000000313037208 */ /* 0x000fe20000000000 */
        /* <DEDUP_REMOVED lines=9> */
[----:B------:R-:W-:-:S04]  /*1c00*/  @!P1 SHF.R.S32.HI R5, RZ, 0x1, R14 ;  /* 0x00000001ff059819 */ /* 0x000fc8000001140e */
[----:B------:R-:W-:Y:S01]  /*1c10*/  @!P1 LEA R25, R5, R25, 0x14 ;  /* 0x0000001905199211 */ /* 0x000fe200078ea0ff */
[----:B------:R-:W-:-:S05]  /*1c20*/  @!P1 IMAD.IADD R4, R22, 0x1, -R5 ;  /* 0x0000000116049824 */ /* 0x000fca00078e0a05 */
[----:B------:R-:W-:Y:S01]  /*1c30*/  @!P1 LEA R5, R4, 0x3ff00000, 0x14 ;  /* 0x3ff0000004059811 */ /* 0x000fe200078ea0ff */
[----:B------:R-:W-:-:S06]  /*1c40*/  @!P1 IMAD.MOV.U32 R4, RZ, RZ, RZ ;  /* 0x000000ffff049224 */ /* 0x000fcc00078e00ff */
[----:B------:R-:W-:-:S11]  /*1c50*/  @!P1 DMUL R16, R24, R4 ;  /* 0x0000000418109228 */ /* 0x000fd60000000000 */
.L_x_18:
[----:B------:R-:W-:Y:S05]  /*1c60*/  BSYNC.RECONVERGENT B0 ;  /* 0x0000000000007941 */ /* 0x000fea0003800200 */
.L_x_17:
[----:B------:R-:W-:Y:S01]  /*1c70*/  DMUL R8, R8, R16 ;  /* 0x0000001008087228 */ /* 0x000fe20000000000 */
[C---:B------:R-:W-:Y:S01]  /*1c80*/  IMAD.SHL.U32 R18, R15.reuse, 0x8, RZ ;  /* 0x000000080f127824 */ /* 0x040fe200078e00ff */
[----:B------:R-:W-:Y:S01]  /*1c90*/  DADD R16, -R20, 1 ;  /* 0x3ff0000014107429 */ /* 0x000fe20000000100 */
[C---:B------:R-:W-:Y:S01]  /*1ca0*/  SHF.L.U64.HI R0, R15.reuse, 0x3, R0 ;  /* 0x000000030f007819 */ /* 0x040fe20000010200 */
[----:B------:R-:W-:-:S04]  /*1cb0*/  VIADD R15, R15, UR4 ;  /* 0x000000040f0f7c36 */ /* 0x000fc80008000000 */
[C---:B------:R-:W-:Y:S02]  /*1cc0*/  DMUL R4, R2.reuse, R8 ;  /* 0x0000000802047228 */ /* 0x040fe40000000000 */
[----:B------:R-:W-:Y:S02]  /*1cd0*/  DADD R2, -R2, 1 ;  /* 0x3ff0000002027429 */ /* 0x000fe40000000100 */
[----:B------:R-:W-:-:S04]  /*1ce0*/  DMUL R16, R6, R16 ;  /* 0x0000001006107228 */ /* 0x000fc80000000000 */
[----:B------:R-:W-:Y:S01]  /*1cf0*/  DFMA R4, R6, R20, -R4 ;  /* 0x000000140604722b */ /* 0x000fe20000000804 */
[C---:B------:R-:W-:Y:S02]  /*1d00*/  IADD3 R6, P0, PT, R18.reuse, UR8, RZ ;  /* 0x0000000812067c10 */ /* 0x040fe4000ff1e0ff */
[----:B------:R-:W-:Y:S01]  /*1d10*/  IADD3 R18, P1, PT, R18, UR10, RZ ;  /* 0x0000000a12127c10 */ /* 0x000fe2000ff3e0ff */
[----:B------:R-:W-:Y:S01]  /*1d20*/  DFMA R2, R8, R2, -R16 ;  /* 0x000000020802722b */ /* 0x000fe20000000810 */
[C---:B------:R-:W-:Y:S02]  /*1d30*/  IADD3.X R7, PT, PT, R0.reuse, UR9, RZ, P0, !PT ;  /* 0x0000000900077c10 */ /* 0x040fe400087fe4ff */
[----:B------:R-:W-:Y:S02]  /*1d40*/  IADD3.X R19, PT, PT, R0, UR11, RZ, P1, !PT ;  /* 0x0000000b00137c10 */ /* 0x000fe40008ffe4ff */
[----:B------:R-:W-:Y:S01]  /*1d50*/  ISETP.GE.AND P0, PT, R15, UR16, PT ;  /* 0x000000100f007c0c */ /* 0x000fe2000bf06270 */
[----:B------:R1:W-:Y:S04]  /*1d60*/  STG.E.64 desc[UR6][R6.64], R4 ;  /* 0x0000000406007986 */ /* 0x0003e8000c101b06 */
[----:B------:R1:W-:Y:S08]  /*1d70*/  STG.E.64 desc[UR6][R18.64], R2 ;  /* 0x0000000212007986 */ /* 0x0003f0000c101b06 */
[----:B------:R-:W-:Y:S05]  /*1d80*/  @!P0 BRA `(.L_x_19) ;  /* 0xffffffe000ec8947 */ /* 0x000fea000383ffff */
[----:B------:R-:W-:Y:S05]  /*1d90*/  EXIT ;  /* 0x000000000000794d */ /* 0x000fea0003800000 */
        .weak           $__internal_0_$__cuda_sm20_dblrcp_rn_slowpath_v3
        .type           $__internal_0_$__cuda_sm20_dblrcp_rn_slowpath_v3,@function
        .size           $__internal_0_$__cuda_sm20_dblrcp_rn_slowpath_v3,($__internal_1_$__cuda_sm20_div_rn_f64_full - $__internal_0_$__cuda_sm20_dblrcp_rn_slowpath_v3)
$__internal_0_$__cuda_sm20_dblrcp_rn_slowpath_v3:
[----:B------:R-:W-:Y:S01]  /*1da0*/  DSETP.GTU.AND P0, PT, |R18|, +INF , PT ;  /* 0x7ff000001200742a */ /* 0x000fe20003f0c200 */
[----:B------:R-:W-:-:S13]  /*1db0*/  BSSY.RECONVERGENT B1, `(.L_x_20) ;  /* 0x0000022000017945 */ /* 0x000fda0003800200 */
[----:B------:R-:W-:Y:S05]  /*1dc0*/  @P0 BRA `(.L_x_21) ;  /* 0x0000000000780947 */ /* 0x000fea0003800000 */
[----:B------:R-:W-:-:S05]  /*1dd0*/  LOP3.LUT R25, R19, 0x7fffffff, RZ, 0xc0, !PT ;  /* 0x7fffffff13197812 */ /* 0x000fca00078ec0ff */
[----:B------:R-:W-:-:S05]  /*1de0*/  VIADD R22, R25, 0xffffffff ;  /* 0xffffffff19167836 */ /* 0x000fca0000000000 */
[----:B------:R-:W-:-:S13]  /*1df0*/  ISETP.GE.U32.AND P0, PT, R22, 0x7fefffff, PT ;  /* 0x7fefffff1600780c */ /* 0x000fda0003f06070 */
[----:B------:R-:W-:Y:S01]  /*1e00*/  @P0 LOP3.LUT R23, R19, 0x7ff00000, RZ, 0x3c, !PT ;  /* 0x7ff0000013170812 */ /* 0x000fe200078e3cff */
[----:B------:R-:W-:Y:S01]  /*1e10*/  @P0 IMAD.MOV.U32 R22, RZ, RZ, RZ ;  /* 0x000000ffff160224 */ /* 0x000fe200078e00ff */
[----:B------:R-:W-:Y:S06]  /*1e20*/  @P0 BRA `(.L_x_22) ;  /* 0x0000000000680947 */ /* 0x000fec0003800000 */
[----:B------:R-:W-:-:S13]  /*1e30*/  ISETP.GE.U32.AND P0, PT, R25, 0x1000001, PT ;  /* 0x010000011900780c */ /* 0x000fda0003f06070 */
[----:B------:R-:W-:Y:S05]  /*1e40*/  @!P0 BRA `(.L_x_23) ;  /* 0x0000000000348947 */ /* 0x000fea0003800000 */
[----:B------:R-:W-:Y:S02]  /*1e50*/  VIADD R23, R19, 0xc0200000 ;  /* 0xc020000013177836 */ /* 0x000fe40000000000 */
[----:B------:R-:W-:Y:S02]  /*1e60*/  IMAD.MOV.U32 R22, RZ, RZ, R18 ;  /* 0x000000ffff167224 */ /* 0x000fe400078e0012 */
[----:B------:R-:W0:Y:S04]  /*1e70*/  MUFU.RCP64H R25, R23 ;  /* 0x0000001700197308 */ /* 0x000e280000001800 */
[----:B0-----:R-:W-:-:S08]  /*1e80*/  DFMA R26, -R22, R24, 1 ;  /* 0x3ff00000161a742b */ /* 0x001fd00000000118 */
[----:B------:R-:W-:-:S08]  /*1e90*/  DFMA R26, R26, R26, R26 ;  /* 0x0000001a1a1a722b */ /* 0x000fd0000000001a */
[----:B------:R-:W-:-:S08]  /*1ea0*/  DFMA R26, R24, R26, R24 ;  /* 0x0000001a181a722b */ /* 0x000fd00000000018 */
[----:B------:R-:W-:-:S08]  /*1eb0*/  DFMA R24, -R22, R26, 1 ;  /* 0x3ff000001618742b */ /* 0x000fd0000000011a */
[----:B------:R-:W-:-:S08]  /*1ec0*/  DFMA R24, R26, R24, R26 ;  /* 0x000000181a18722b */ /* 0x000fd0000000001a */
[----:B------:R-:W-:-:S08]  /*1ed0*/  DMUL R24, R24, 2.2250738585072013831e-308 ;  /* 0x0010000018187828 */ /* 0x000fd00000000000 */
[----:B------:R-:W-:-:S08]  /*1ee0*/  DFMA R18, -R18, R24, 1 ;  /* 0x3ff000001212742b */ /* 0x000fd00000000118 */
[----:B------:R-:W-:-:S08]  /*1ef0*/  DFMA R18, R18, R18, R18 ;  /* 0x000000121212722b */ /* 0x000fd00000000012 */
[----:B------:R-:W-:Y:S01]  /*1f00*/  DFMA R22, R24, R18, R24 ;  /* 0x000000121816722b */ /* 0x000fe20000000018 */
[----:B------:R-:W-:Y:S10]  /*1f10*/  BRA `(.L_x_22) ;  /* 0x00000000002c7947 */ /* 0x000ff40003800000 */
.L_x_23:
[----:B------:R-:W-:-:S06]  /*1f20*/  DMUL R18, R18, 8.11296384146066816958e+31 ;  /* 0x4690000012127828 */ /* 0x000fcc0000000000 */
[----:B------:R-:W0:Y:S02]  /*1f30*/  MUFU.RCP64H R25, R19 ;  /* 0x0000001300197308 */ /* 0x000e240000001800 */
[----:B0-----:R-:W-:-:S08]  /*1f40*/  DFMA R22, -R18, R24, 1 ;  /* 0x3ff000001216742b */ /* 0x001fd00000000118 */
[----:B------:R-:W-:-:S08]  /*1f50*/  DFMA R22, R22, R22, R22 ;  /* 0x000000161616722b */ /* 0x000fd00000000016 */
[----:B------:R-:W-:-:S08]  /*1f60*/  DFMA R22, R24, R22, R24 ;  /* 0x000000161816722b */ /* 0x000fd00000000018 */
[----:B------:R-:W-:-:S08]  /*1f70*/  DFMA R24, -R18, R22, 1 ;  /* 0x3ff000001218742b */ /* 0x000fd00000000116 */
[----:B------:R-:W-:-:S08]  /*1f80*/  DFMA R22, R22, R24, R22 ;  /* 0x000000181616722b */ /* 0x000fd00000000016 */
[----:B------:R-:W-:Y:S01]  /*1f90*/  DMUL R22, R22, 8.11296384146066816958e+31 ;  /* 0x4690000016167828 */ /* 0x000fe20000000000 */
[----:B------:R-:W-:Y:S10]  /*1fa0*/  BRA `(.L_x_22) ;  /* 0x0000000000087947 */ /* 0x000ff40003800000 */
.L_x_21:
[----:B------:R-:W-:Y:S02]  /*1fb0*/  LOP3.LUT R23, R19, 0x80000, RZ, 0xfc, !PT ;  /* 0x0008000013177812 */ /* 0x000fe400078efcff */
[----:B------:R-:W-:-:S07]  /*1fc0*/  MOV R22, R18 ;  /* 0x0000001200167202 */ /* 0x000fce0000000f00 */
.L_x_22:
[----:B------:R-:W-:Y:S05]  /*1fd0*/  BSYNC.RECONVERGENT B1 ;  /* 0x0000000000017941 */ /* 0x000fea0003800200 */
.L_x_20:
[----:B------:R-:W-:Y:S02]  /*1fe0*/  IMAD.MOV.U32 R18, RZ, RZ, R14 ;  /* 0x000000ffff127224 */ /* 0x000fe400078e000e */
[----:B------:R-:W-:-:S04]  /*1ff0*/  IMAD.MOV.U32 R19, RZ, RZ, 0x0 ;  /* 0x00000000ff137424 */ /* 0x000fc800078e00ff */
[----:B------:R-:W-:Y:S05]  /*2000*/  RET.REL.NODEC R18 `(_Z15BlackScholesGPUPdS_S_S_S_ddi) ;  /* 0xffffffdc12fc7950 */ /* 0x000fea0003c3ffff */
        .weak           $__internal_1_$__cuda_sm20_div_rn_f64_full
        .type           $__internal_1_$__cuda_sm20_div_rn_f64_full,@function
        .size           $__internal_1_$__cuda_sm20_div_rn_f64_full,($__internal_2_$__cuda_sm20_dsqrt_rn_f64_mediumpath_v1 - $__internal_1_$__cuda_sm20_div_rn_f64_full)
$__internal_1_$__cuda_sm20_div_rn_f64_full:
[C---:B------:R-:W-:Y:S01]  /*2010*/  FSETP.GEU.AND P0, PT, |R19|.reuse, 1.469367938527859385e-39, PT ;  /* 0x001000001300780b */ /* 0x040fe20003f0e200 */
[----:B------:R-:W-:Y:S01]  /*2020*/  IMAD.MOV.U32 R28, RZ, RZ, 0x1 ;  /* 0x00000001ff1c7424 */ /* 0x000fe200078e00ff */
[----:B------:R-:W-:Y:S01]  /*2030*/  LOP3.LUT R2, R19, 0x800fffff, RZ, 0xc0, !PT ;  /* 0x800fffff13027812 */ /* 0x000fe200078ec0ff */
[----:B------:R-:W-:Y:S01]  /*2040*/  IMAD.MOV.U32 R14, RZ, RZ, 0x1ca00000 ;  /* 0x1ca00000ff0e7424 */ /* 0x000fe200078e00ff */
[C---:B------:R-:W-:Y:S01]  /*2050*/  FSETP.GEU.AND P2, PT, |R21|.reuse, 1.469367938527859385e-39, PT ;  /* 0x001000001500780b */ /* 0x040fe20003f4e200 */
[----:B------:R-:W-:Y:S01]  /*2060*/  BSSY.RECONVERGENT B1, `(.L_x_24) ;  /* 0x0000053000017945 */ /* 0x000fe20003800200 */
[----:B------:R-:W-:Y:S01]  /*2070*/  LOP3.LUT R3, R2, 0x3ff00000, RZ, 0xfc, !PT ;  /* 0x3ff0000002037812 */ /* 0x000fe200078efcff */
[----:B------:R-:W-:Y:S01]  /*2080*/  IMAD.MOV.U32 R2, RZ, RZ, R18 ;  /* 0x000000ffff027224 */ /* 0x000fe200078e0012 */
[----:B------:R-:W-:Y:S02]  /*2090*/  LOP3.LUT R24, R21, 0x7ff00000, RZ, 0xc0, !PT ;  /* 0x7ff0000015187812 */ /* 0x000fe400078ec0ff */
[----:B------:R-:W-:-:S03]  /*20a0*/  LOP3.LUT R25, R19, 0x7ff00000, RZ, 0xc0, !PT ;  /* 0x7ff0000013197812 */ /* 0x000fc600078ec0ff */
[----:B------:R-:W-:Y:S01]  /*20b0*/  @!P0 DMUL R2, R18, 8.98846567431157953865e+307 ;  /* 0x7fe0000012028828 */ /* 0x000fe20000000000 */
[C---:B------:R-:W-:Y:S01]  /*20c0*/  ISETP.GE.U32.AND P1, PT, R24.reuse, R25, PT ;  /* 0x000000191800720c */ /* 0x040fe20003f26070 */
[----:B------:R-:W-:Y:S02]  /*20d0*/  IMAD.MOV.U32 R34, RZ, RZ, R25 ;  /* 0x000000ffff227224 */ /* 0x000fe400078e0019 */
[----:B------:R-:W-:Y:S01]  /*20e0*/  @!P2 LOP3.LUT R27, R19, 0x7ff00000, RZ, 0xc0, !PT ;  /* 0x7ff00000131ba812 */ /* 0x000fe200078ec0ff */
[----:B------:R-:W-:Y:S01]  /*20f0*/  @!P2 IMAD.MOV.U32 R30, RZ, RZ, RZ ;  /* 0x000000ffff1ea224 */ /* 0x000fe200078e00ff */
[----:B------:R-:W0:Y:S02]  /*2100*/  MUFU.RCP64H R29, R3 ;  /* 0x00000003001d7308 */ /* 0x000e240000001800 */
[----:B------:R-:W-:Y:S02]  /*2110*/  @!P2 ISETP.GE.U32.AND P3, PT, R24, R27, PT ;  /* 0x0000001b1800a20c */ /* 0x000fe40003f66070 */
[----:B------:R-:W-:-:S02]  /*2120*/  @!P0 LOP3.LUT R34, R3, 0x7ff00000, RZ, 0xc0, !PT ;  /* 0x7ff0000003228812 */ /* 0x000fc400078ec0ff */
[----:B------:R-:W-:-:S04]  /*2130*/  @!P2 SEL R27, R14, 0x63400000, !P3 ;  /* 0x634000000e1ba807 */ /* 0x000fc80005800000 */
[----:B------:R-:W-:-:S04]  /*2140*/  @!P2 LOP3.LUT R27, R27, 0x80000000, R21, 0xf8, !PT ;  /* 0x800000001b1ba812 */ /* 0x000fc800078ef815 */
[----:B------:R-:W-:Y:S02]  /*2150*/  @!P2 LOP3.LUT R31, R27, 0x100000, RZ, 0xfc, !PT ;  /* 0x001000001b1fa812 */ /* 0x000fe400078efcff */
[----:B------:R-:W-:Y:S01]  /*2160*/  MOV R27, R24 ;  /* 0x00000018001b7202 */ /* 0x000fe20000000f00 */
[----:B0-----:R-:W-:-:S08]  /*2170*/  DFMA R22, R28, -R2, 1 ;  /* 0x3ff000001c16742b */ /* 0x001fd00000000802 */
[----:B------:R-:W-:-:S08]  /*2180*/  DFMA R22, R22, R22, R22 ;  /* 0x000000161616722b */ /* 0x000fd00000000016 */
[----:B------:R-:W-:Y:S01]  /*2190*/  DFMA R28, R28, R22, R28 ;  /* 0x000000161c1c722b */ /* 0x000fe2000000001c */
[----:B------:R-:W-:Y:S01]  /*21a0*/  SEL R23, R14, 0x63400000, !P1 ;  /* 0x634000000e177807 */ /* 0x000fe20004800000 */
[----:B------:R-:W-:-:S03]  /*21b0*/  IMAD.MOV.U32 R22, RZ, RZ, R20 ;  /* 0x000000ffff167224 */ /* 0x000fc600078e0014 */
[----:B------:R-:W-:-:S03]  /*21c0*/  LOP3.LUT R23, R23, 0x800fffff, R21, 0xf8, !PT ;  /* 0x800fffff17177812 */ /* 0x000fc600078ef815 */
[----:B------:R-:W-:-:S03]  /*21d0*/  DFMA R32, R28, -R2, 1 ;  /* 0x3ff000001c20742b */ /* 0x000fc60000000802 */
[----:B------:R-:W-:-:S05]  /*21e0*/  @!P2 DFMA R22, R22, 2, -R30 ;  /* 0x400000001616a82b */ /* 0x000fca000000081e */
[----:B------:R-:W-:-:S05]  /*21f0*/  DFMA R32, R28, R32, R28 ;  /* 0x000000201c20722b */ /* 0x000fca000000001c */
[----:B------:R-:W-:-:S03]  /*2200*/  @!P2 LOP3.LUT R27, R23, 0x7ff00000, RZ, 0xc0, !PT ;  /* 0x7ff00000171ba812 */ /* 0x000fc600078ec0ff */
[----:B------:R-:W-:Y:S02]  /*2210*/  DMUL R28, R32, R22 ;  /* 0x00000016201c7228 */ /* 0x000fe40000000000 */
[----:B------:R-:W-:-:S05]  /*2220*/  VIADD R25, R27, 0xffffffff ;  /* 0xffffffff1b197836 */ /* 0x000fca0000000000 */
[----:B------:R-:W-:Y:S01]  /*2230*/  ISETP.GT.U32.AND P0, PT, R25, 0x7feffffe, PT ;  /* 0x7feffffe1900780c */ /* 0x000fe20003f04070 */
[----:B------:R-:W-:Y:S01]  /*2240*/  VIADD R25, R34, 0xffffffff ;  /* 0xffffffff22197836 */ /* 0x000fe20000000000 */
[----:B------:R-:W-:-:S04]  /*2250*/  DFMA R30, R28, -R2, R22 ;  /* 0x800000021c1e722b */ /* 0x000fc80000000016 */
[----:B------:R-:W-:-:S04]  /*2260*/  ISETP.GT.U32.OR P0, PT, R25, 0x7feffffe, P0 ;  /* 0x7feffffe1900780c */ /* 0x000fc80000704470 */
[----:B------:R-:W-:-:S09]  /*2270*/  DFMA R30, R32, R30, R28 ;  /* 0x0000001e201e722b */ /* 0x000fd2000000001c */
[----:B------:R-:W-:Y:S05]  /*2280*/  @P0 BRA `(.L_x_25) ;  /* 0x00000000006c0947 */ /* 0x000fea0003800000 */
[----:B------:R-:W-:-:S04]  /*2290*/  LOP3.LUT R21, R19, 0x7ff00000, RZ, 0xc0, !PT ;  /* 0x7ff0000013157812 */ /* 0x000fc800078ec0ff */
[CC--:B------:R-:W-:Y:S02]  /*22a0*/  VIADDMNMX R20, R24.reuse, -R21.reuse, 0xb9600000, !PT ;  /* 0xb960000018147446 */ /* 0x0c0fe40007800915 */
[----:B------:R-:W-:Y:S02]  /*22b0*/  ISETP.GE.U32.AND P0, PT, R24, R21, PT ;  /* 0x000000151800720c */ /* 0x000fe40003f06070 */
[----:B------:R-:W-:Y:S02]  /*22c0*/  VIMNMX R20, PT, PT, R20, 0x46a00000, PT ;  /* 0x46a0000014147848 */ /* 0x000fe40003fe0100 */
[----:B------:R-:W-:-:S05]  /*22d0*/  SEL R21, R14, 0x63400000, !P0 ;  /* 0x634000000e157807 */ /* 0x000fca0004000000 */
[----:B------:R-:W-:Y:S02]  /*22e0*/  IMAD.IADD R14, R20, 0x1, -R21 ;  /* 0x00000001140e7824 */ /* 0x000fe400078e0a15 */
[----:B------:R-:W-:Y:S02]  /*22f0*/  IMAD.MOV.U32 R20, RZ, RZ, RZ ;  /* 0x000000ffff147224 */ /* 0x000fe400078e00ff */
[----:B------:R-:W-:-:S06]  /*2300*/  VIADD R21, R14, 0x7fe00000 ;  /* 0x7fe000000e157836 */ /* 0x000fcc0000000000 */
[----:B------:R-:W-:-:S10]  /*2310*/  DMUL R24, R30, R20 ;  /* 0x000000141e187228 */ /* 0x000fd40000000000 */
[----:B------:R-:W-:-:S13]  /*2320*/  FSETP.GTU.AND P0, PT, |R25|, 1.469367938527859385e-39, PT ;  /* 0x001000001900780b */ /* 0x000fda0003f0c200 */
[----:B------:R-:W-:Y:S05]  /*2330*/  @P0 BRA `(.L_x_26) ;  /* 0x0000000000940947 */ /* 0x000fea0003800000 */
[----:B------:R-:W-:Y:S01]  /*2340*/  DFMA R2, R30, -R2, R22 ;  /* 0x800000021e02722b */ /* 0x000fe20000000016 */
[----:B------:R-:W-:-:S09]  /*2350*/  MOV R20, RZ ;  /* 0x000000ff00147202 */ /* 0x000fd20000000f00 */
[C---:B------:R-:W-:Y:S02]  /*2360*/  FSETP.NEU.AND P0, PT, R3.reuse, RZ, PT ;  /* 0x000000ff0300720b */ /* 0x040fe40003f0d000 */
[----:B------:R-:W-:-:S04]  /*2370*/  LOP3.LUT R19, R3, 0x80000000, R19, 0x48, !PT ;  /* 0x8000000003137812 */ /* 0x000fc800078e4813 */
[----:B------:R-:W-:-:S07]  /*2380*/  LOP3.LUT R21, R19, R21, RZ, 0xfc, !PT ;  /* 0x0000001513157212 */ /* 0x000fce00078efcff */
[----:B------:R-:W-:Y:S05]  /*2390*/  @!P0 BRA `(.L_x_26) ;  /* 0x00000000007c8947 */ /* 0x000fea0003800000 */
[----:B------:R-:W-:Y:S01]  /*23a0*/  IMAD.MOV R3, RZ, RZ, -R14 ;  /* 0x000000ffff037224 */ /* 0x000fe200078e0a0e */
[----:B------:R-:W-:Y:S01]  /*23b0*/  DMUL.RP R20, R30, R20 ;  /* 0x000000141e147228 */ /* 0x000fe20000008000 */
[----:B------:R-:W-:-:S06]  /*23c0*/  IMAD.MOV.U32 R2, RZ, RZ, RZ ;  /* 0x000000ffff027224 */ /* 0x000fcc00078e00ff */
[----:B------:R-:W-:-:S03]  /*23d0*/  DFMA R2, R24, -R2, R30 ;  /* 0x800000021802722b */ /* 0x000fc6000000001e */
[----:B------:R-:W-:-:S03]  /*23e0*/  LOP3.LUT R19, R21, R19, RZ, 0x3c, !PT ;  /* 0x0000001315137212 */ /* 0x000fc600078e3cff */
[----:B------:R-:W-:-:S04]  /*23f0*/  IADD3 R2, PT, PT, -R14, -0x43300000, RZ ;  /* 0xbcd000000e027810 */ /* 0x000fc80007ffe1ff */
[----:B------:R-:W-:-:S04]  /*2400*/  FSETP.NEU.AND P0, PT, |R3|, R2, PT ;  /* 0x000000020300720b */ /* 0x000fc80003f0d200 */
[----:B------:R-:W-:Y:S02]  /*2410*/  FSEL R24, R20, R24, !P0 ;  /* 0x0000001814187208 */ /* 0x000fe40004000000 */
[----:B------:R-:W-:Y:S01]  /*2420*/  FSEL R25, R19, R25, !P0 ;  /* 0x0000001913197208 */ /* 0x000fe20004000000 */
[----:B------:R-:W-:Y:S06]  /*2430*/  BRA `(.L_x_26) ;  /* 0x0000000000547947 */ /* 0x000fec0003800000 */
.L_x_25:
[----:B------:R-:W-:-:S14]  /*2440*/  DSETP.NAN.AND P0, PT, R20, R20, PT ;  /* 0x000000141400722a */ /* 0x000fdc0003f08000 */
[----:B------:R-:W-:Y:S05]  /*2450*/  @P0 BRA `(.L_x_27) ;  /* 0x0000000000440947 */ /* 0x000fea0003800000 */
[----:B------:R-:W-:-:S14]  /*2460*/  DSETP.NAN.AND P0, PT, R18, R18, PT ;  /* 0x000000121200722a */ /* 0x000fdc0003f08000 */
[----:B------:R-:W-:Y:S05]  /*2470*/  @P0 BRA `(.L_x_28) ;  /* 0x0000000000300947 */ /* 0x000fea0003800000 */
[----:B------:R-:W-:Y:S01]  /*2480*/  ISETP.NE.AND P0, PT, R27, R34, PT ;  /* 0x000000221b00720c */ /* 0x000fe20003f05270 */
[----:B------:R-:W-:Y:S02]  /*2490*/  IMAD.MOV.U32 R24, RZ, RZ, 0x0 ;  /* 0x00000000ff187424 */ /* 0x000fe400078e00ff */
[----:B------:R-:W-:-:S10]  /*24a0*/  IMAD.MOV.U32 R25, RZ, RZ, -0x80000 ;  /* 0xfff80000ff197424 */ /* 0x000fd400078e00ff */
[----:B------:R-:W-:Y:S05]  /*24b0*/  @!P0 BRA `(.L_x_26) ;  /* 0x0000000000348947 */ /* 0x000fea0003800000 */
[----:B------:R-:W-:Y:S02]  /*24c0*/  ISETP.NE.AND P0, PT, R27, 0x7ff00000, PT ;  /* 0x7ff000001b00780c */ /* 0x000fe40003f05270 */
[----:B------:R-:W-:Y:S02]  /*24d0*/  LOP3.LUT R25, R21, 0x80000000, R19, 0x48, !PT ;  /* 0x8000000015197812 */ /* 0x000fe400078e4813 */
[----:B------:R-:W-:-:S13]  /*24e0*/  ISETP.EQ.OR P0, PT, R34, RZ, !P0 ;  /* 0x000000ff2200720c */ /* 0x000fda0004702670 */
[----:B------:R-:W-:Y:S01]  /*24f0*/  @P0 LOP3.LUT R2, R25, 0x7ff00000, RZ, 0xfc, !PT ;  /* 0x7ff0000019020812 */ /* 0x000fe200078efcff */
[----:B------:R-:W-:Y:S02]  /*2500*/  @!P0 IMAD.MOV.U32 R24, RZ, RZ, RZ ;  /* 0x000000ffff188224 */ /* 0x000fe400078e00ff */
[----:B------:R-:W-:Y:S01]  /*2510*/  @P0 IMAD.MOV.U32 R24, RZ, RZ, RZ ;  /* 0x000000ffff180224 */ /* 0x000fe200078e00ff */
[----:B------:R-:W-:Y:S01]  /*2520*/  @P0 MOV R25, R2 ;  /* 0x0000000200190202 */ /* 0x000fe20000000f00 */
[----:B------:R-:W-:Y:S06]  /*2530*/  BRA `(.L_x_26) ;  /* 0x0000000000147947 */ /* 0x000fec0003800000 */
.L_x_28:
[----:B------:R-:W-:Y:S01]  /*2540*/  LOP3.LUT R25, R19, 0x80000, RZ, 0xfc, !PT ;  /* 0x0008000013197812 */ /* 0x000fe200078efcff */
[----:B------:R-:W-:Y:S01]  /*2550*/  IMAD.MOV.U32 R24, RZ, RZ, R18 ;  /* 0x000000ffff187224 */ /* 0x000fe200078e0012 */
[----:B------:R-:W-:Y:S06]  /*2560*/  BRA `(.L_x_26) ;  /* 0x0000000000087947 */ /* 0x000fec0003800000 */
.L_x_27:
[----:B------:R-:W-:Y:S01]  /*2570*/  LOP3.LUT R25, R21, 0x80000, RZ, 0xfc, !PT ;  /* 0x0008000015197812 */ /* 0x000fe200078efcff */
[----:B------:R-:W-:-:S07]  /*2580*/  IMAD.MOV.U32 R24, RZ, RZ, R20 ;  /* 0x000000ffff187224 */ /* 0x000fce00078e0014 */
.L_x_26:
[----:B------:R-:W-:Y:S05]  /*2590*/  BSYNC.RECONVERGENT B1 ;  /* 0x0000000000017941 */ /* 0x000fea0003800200 */
.L_x_24:
[----:B------:R-:W-:Y:S02]  /*25a0*/  IMAD.MOV.U32 R27, RZ, RZ, 0x0 ;  /* 0x00000000ff1b7424 */ /* 0x000fe400078e00ff */
[----:B------:R-:W-:Y:S02]  /*25b0*/  IMAD.MOV.U32 R2, RZ, RZ, R24 ;  /* 0x000000ffff027224 */ /* 0x000fe400078e0018 */
[----:B------:R-:W-:Y:S01]  /*25c0*/  IMAD.MOV.U32 R3, RZ, RZ, R25 ;  /* 0x000000ffff037224 */ /* 0x000fe200078e0019 */
[----:B------:R-:W-:Y:S06]  /*25d0*/  RET.REL.NODEC R26 `(_Z15BlackScholesGPUPdS_S_S_S_ddi) ;  /* 0xffffffd81a887950 */ /* 0x000fec0003c3ffff */
        .weak           $__internal_2_$__cuda_sm20_dsqrt_rn_f64_mediumpath_v1
        .type           $__internal_2_$__cuda_sm20_dsqrt_rn_f64_mediumpath_v1,@function
        .size           $__internal_2_$__cuda_sm20_dsqrt_rn_f64_mediumpath_v1,(.L_x_36 - $__internal_2_$__cuda_sm20_dsqrt_rn_f64_mediumpath_v1)
$__internal_2_$__cuda_sm20_dsqrt_rn_f64_mediumpath_v1:
[----:B------:R-:W-:Y:S01]  /*25e0*/  ISETP.GE.U32.AND P0, PT, R16, -0x3400000, PT ;  /* 0xfcc000001000780c */ /* 0x000fe20003f06070 */
[----:B------:R-:W-:Y:S01]  /*25f0*/  BSSY.RECONVERGENT B1, `(.L_x_29) ;  /* 0x0000028000017945 */ /* 0x000fe20003800200 */
[----:B------:R-:W-:Y:S01]  /*2600*/  IMAD.MOV.U32 R23, RZ, RZ, R21 ;  /* 0x000000ffff177224 */ /* 0x000fe200078e0015 */
[----:B------:R-:W-:Y:S01]  /*2610*/  MOV R16, R26 ;  /* 0x0000001a00107202 */ /* 0x000fe20000000f00 */
[----:B------:R-:W-:Y:S02]  /*2620*/  IMAD.MOV.U32 R17, RZ, RZ, R27 ;  /* 0x000000ffff117224 */ /* 0x000fe400078e001b */
[----:B------:R-:W-:Y:S02]  /*2630*/  IMAD.MOV.U32 R20, RZ, RZ, R4 ;  /* 0x000000ffff147224 */ /* 0x000fe400078e0004 */
[----:B------:R-:W-:-:S05]  /*2640*/  IMAD.MOV.U32 R21, RZ, RZ, R5 ;  /* 0x000000ffff157224 */ /* 0x000fca00078e0005 */
[----:B------:R-:W-:Y:S05]  /*2650*/  @!P0 BRA `(.L_x_30) ;  /* 0x0000000000208947 */ /* 0x000fea0003800000 */
[----:B------:R-:W-:-:S10]  /*2660*/  DFMA.RM R16, R16, R22, R24 ;  /* 0x000000161010722b */ /* 0x000fd40000004018 */
[----:B------:R-:W-:-:S05]  /*2670*/  IADD3 R22, P0, PT, R16, 0x1, RZ ;  /* 0x0000000110167810 */ /* 0x000fca0007f1e0ff */
[----:B------:R-:W-:-:S06]  /*2680*/  IMAD.X R23, RZ, RZ, R17, P0 ;  /* 0x000000ffff177224 */ /* 0x000fcc00000e0611 */
[----:B------:R-:W-:-:S08]  /*2690*/  DFMA.RP R20, -R16, R22, R20 ;  /* 0x000000161014722b */ /* 0x000fd00000008114 */
[----:B------:R-:W-:-:S06]  /*26a0*/  DSETP.GT.AND P0, PT, R20, RZ, PT ;  /* 0x000000ff1400722a */ /* 0x000fcc0003f04000 */
[----:B------:R-:W-:Y:S02]  /*26b0*/  FSEL R16, R22, R16, P0 ;  /* 0x0000001016107208 */ /* 0x000fe40000000000 */
[----:B------:R-:W-:Y:S01]  /*26c0*/  FSEL R17, R23, R17, P0 ;  /* 0x0000001117117208 */ /* 0x000fe20000000000 */
[----:B------:R-:W-:Y:S06]  /*26d0*/  BRA `(.L_x_31) ;  /* 0x0000000000647947 */ /* 0x000fec0003800000 */
.L_x_30:
[----:B------:R-:W-:-:S14]  /*26e0*/  DSETP.NE.AND P0, PT, R20, RZ, PT ;  /* 0x000000ff1400722a */ /* 0x000fdc0003f05000 */
[----:B------:R-:W-:Y:S05]  /*26f0*/  @!P0 BRA `(.L_x_32) ;  /* 0x0000000000588947 */ /* 0x000fea0003800000 */
[----:B------:R-:W-:-:S13]  /*2700*/  ISETP.GE.AND P0, PT, R21, RZ, PT ;  /* 0x000000ff1500720c */ /* 0x000fda0003f06270 */
[----:B------:R-:W-:Y:S02]  /*2710*/  @!P0 IMAD.MOV.U32 R16, RZ, RZ, 0x0 ;  /* 0x00000000ff108424 */ /* 0x000fe400078e00ff */
[----:B------:R-:W-:Y:S01]  /*2720*/  @!P0 IMAD.MOV.U32 R17, RZ, RZ, -0x80000 ;  /* 0xfff80000ff118424 */ /* 0x000fe200078e00ff */
[----:B------:R-:W-:Y:S06]  /*2730*/  @!P0 BRA `(.L_x_31) ;  /* 0x00000000004c8947 */ /* 0x000fec0003800000 */
[----:B------:R-:W-:-:S13]  /*2740*/  ISETP.GT.AND P0, PT, R21, 0x7fefffff, PT ;  /* 0x7fefffff1500780c */ /* 0x000fda0003f04270 */
[----:B------:R-:W-:Y:S05]  /*2750*/  @P0 BRA `(.L_x_32) ;  /* 0x0000000000400947 */ /* 0x000fea0003800000 */
[----:B------:R-:W-:Y:S01]  /*2760*/  DMUL R16, R20, 8.11296384146066816958e+31 ;  /* 0x4690000014107828 */ /* 0x000fe20000000000 */
[----:B------:R-:W-:Y:S01]  /*2770*/  IMAD.MOV.U32 R24, RZ, RZ, 0x0 ;  /* 0x00000000ff187424 */ /* 0x000fe200078e00ff */
[----:B------:R-:W-:Y:S01]  /*2780*/  MOV R20, RZ ;  /* 0x000000ff00147202 */ /* 0x000fe20000000f00 */
[----:B------:R-:W-:-:S03]  /*2790*/  IMAD.MOV.U32 R25, RZ, RZ, 0x3fd80000 ;  /* 0x3fd80000ff197424 */ /* 0x000fc600078e00ff */
[----:B------:R-:W0:Y:S02]  /*27a0*/  MUFU.RSQ64H R21, R17 ;  /* 0x0000001100157308 */ /* 0x000e240000001c00 */
[----:B0-----:R-:W-:-:S08]  /*27b0*/  DMUL R22, R20, R20 ;  /* 0x0000001414167228 */ /* 0x001fd00000000000 */
[----:B------:R-:W-:-:S08]  /*27c0*/  DFMA R22, R16, -R22, 1 ;  /* 0x3ff000001016742b */ /* 0x000fd00000000816 */
[----:B------:R-:W-:Y:S02]  /*27d0*/  DFMA R24, R22, R24, 0.5 ;  /* 0x3fe000001618742b */ /* 0x000fe40000000018 */
[----:B------:R-:W-:-:S08]  /*27e0*/  DMUL R22, R20, R22 ;  /* 0x0000001614167228 */ /* 0x000fd00000000000 */
[----:B------:R-:W-:-:S08]  /*27f0*/  DFMA R22, R24, R22, R20 ;  /* 0x000000161816722b */ /* 0x000fd00000000014 */
[----:B------:R-:W-:Y:S02]  /*2800*/  DMUL R20, R16, R22 ;  /* 0x0000001610147228 */ /* 0x000fe40000000000 */
[----:B------:R-:W-:-:S06]  /*2810*/  VIADD R23, R23, 0xfff00000 ;  /* 0xfff0000017177836 */ /* 0x000fcc0000000000 */
[----:B------:R-:W-:-:S08]  /*2820*/  DFMA R24, R20, -R20, R16 ;  /* 0x800000141418722b */ /* 0x000fd00000000010 */
[----:B------:R-:W-:-:S10]  /*2830*/  DFMA R16, R22, R24, R20 ;  /* 0x000000181610722b */ /* 0x000fd40000000014 */
[----:B------:R-:W-:Y:S01]  /*2840*/  VIADD R17, R17, 0xfcb00000 ;  /* 0xfcb0000011117836 */ /* 0x000fe20000000000 */
[----:B------:R-:W-:Y:S06]  /*2850*/  BRA `(.L_x_31) ;  /* 0x0000000000047947 */ /* 0x000fec0003800000 */
.L_x_32:
[----:B------:R-:W-:-:S11]  /*2860*/  DADD R16, R20, R20 ;  /* 0x0000000014107229 */ /* 0x000fd60000000014 */
.L_x_31:
[----:B------:R-:W-:Y:S05]  /*2870*/  BSYNC.RECONVERGENT B1 ;  /* 0x0000000000017941 */ /* 0x000fea0003800200 */
.L_x_29:
[----:B------:R-:W-:-:S04]  /*2880*/  IMAD.MOV.U32 R3, RZ, RZ, 0x0 ;  /* 0x00000000ff037424 */ /* 0x000fc800078e00ff */
[----:B------:R-:W-:Y:S05]  /*2890*/  RET.REL.NODEC R2 `(_Z15BlackScholesGPUPdS_S_S_S_ddi) ;  /* 0xffffffd402d87950 */ /* 0x000fea0003c3ffff */
.L_x_33:
[----:B------:R-:W-:-:S00]  /*28a0*/  BRA `(.L_x_33) ;  /* 0xfffffffc00fc7947 */ /* 0x000fc0000383ffff */
[----:B------:R-:W-:-:S00]  /*28b0*/  NOP ;  /* 0x0000000000007918 */ /* 0x000fc00000000000 */
        /* <DEDUP_REMOVED lines=12> */
.L_x_36:


//--------------------- .nv.shared.reserved.0     --------------------------
	.section	.nv.shared.reserved.0,"aw",@nobits
	.weak		__nv_reservedSMEM_offset_0_alias
	.size		__nv_reservedSMEM_offset_0_alias, 0, 64
	.other		__nv_reservedSMEM_offset_0_alias,@"STO_CUDA_RESERVED_SHARED STV_DEFAULT"
__nv_reservedSMEM_offset_0_alias:
	.zero		0
	.zero		64


//--------------------- .nv.constant0._Z15BlackScholesGPUPdS_S_S_S_ddi --------------------------
	.section	.nv.constant0._Z15BlackScholesGPUPdS_S_S_S_ddi,"a",@progbits
	.sectionflags	@""
	.align	4
.nv.constant0._Z15BlackScholesGPUPdS_S_S_S_ddi:
	.zero		956


//--------------------- SYMBOLS --------------------------

	.type		.nv.reservedSmem.offset0,@object
	.size		.nv.reservedSmem.offset0,0x4
